//
// Generated by NVIDIA NVVM Compiler
//
// Compiler Build ID: CL-36424714
// Cuda compilation tools, release 13.0, V13.0.88
// Based on NVVM 20.0.0
//

.version 9.0
.target sm_100
.address_size 64

	// .globl	_Z8row_sumsPKfPfm
// _ZZ8row_sumsPKfPfmE5sdata has been demoted

.visible .entry _Z8row_sumsPKfPfm(
	.param .u64 .ptr .align 1 _Z8row_sumsPKfPfm_param_0,
	.param .u64 .ptr .align 1 _Z8row_sumsPKfPfm_param_1,
	.param .u64 _Z8row_sumsPKfPfm_param_2
)
{
	.reg .pred 	%p<15>;
	.reg .b32 	%r<15>;
	.reg .b32 	%f<86>;
	.reg .b64 	%rd<55>;
	// demoted variable
	.shared .align 4 .b8 _ZZ8row_sumsPKfPfmE5sdata[1024];
	ld.param.u64 	%rd29, [_Z8row_sumsPKfPfm_param_0];
	ld.param.u64 	%rd27, [_Z8row_sumsPKfPfm_param_1];
	ld.param.u64 	%rd28, [_Z8row_sumsPKfPfm_param_2];
	cvta.to.global.u64 	%rd1, %rd29;
	mov.u32 	%r5, %ctaid.x;
	cvt.u64.u32 	%rd2, %r5;
	setp.le.u64 	%p1, %rd28, %rd2;
	@%p1 bra 	$L__BB0_22;
	mov.u32 	%r6, %tid.x;
	shl.b32 	%r7, %r6, 2;
	mov.u32 	%r8, _ZZ8row_sumsPKfPfmE5sdata;
	add.s32 	%r1, %r8, %r7;
	mov.b32 	%r9, 0;
	st.shared.u32 	[%r1], %r9;
	cvt.u64.u32 	%rd3, %r6;
	setp.le.u64 	%p2, %rd28, %rd3;
	@%p2 bra 	$L__BB0_15;
	mul.lo.s64 	%rd4, %rd28, %rd2;
	not.b64 	%rd30, %rd3;
	add.s64 	%rd31, %rd28, %rd30;
	shr.u64 	%rd32, %rd31, 8;
	add.s64 	%rd5, %rd32, 1;
	and.b64  	%rd6, %rd5, 15;
	setp.lt.u64 	%p3, %rd31, 3840;
	mov.f32 	%f85, 0f00000000;
	mov.u64 	%rd50, %rd3;
	@%p3 bra 	$L__BB0_5;
	and.b64  	%rd48, %rd5, 144115188075855856;
	add.s64 	%rd33, %rd4, %rd3;
	shl.b64 	%rd34, %rd33, 2;
	add.s64 	%rd35, %rd34, %rd1;
	add.s64 	%rd47, %rd35, 8192;
	mov.f32 	%f85, 0f00000000;
	mov.u64 	%rd50, %rd3;
$L__BB0_4:
	.pragma "nounroll";
	ld.global.f32 	%f17, [%rd47+-8192];
	add.f32 	%f18, %f17, %f85;
	ld.global.f32 	%f19, [%rd47+-7168];
	add.f32 	%f20, %f19, %f18;
	ld.global.f32 	%f21, [%rd47+-6144];
	add.f32 	%f22, %f21, %f20;
	ld.global.f32 	%f23, [%rd47+-5120];
	add.f32 	%f24, %f23, %f22;
	ld.global.f32 	%f25, [%rd47+-4096];
	add.f32 	%f26, %f25, %f24;
	ld.global.f32 	%f27, [%rd47+-3072];
	add.f32 	%f28, %f27, %f26;
	ld.global.f32 	%f29, [%rd47+-2048];
	add.f32 	%f30, %f29, %f28;
	ld.global.f32 	%f31, [%rd47+-1024];
	add.f32 	%f32, %f31, %f30;
	ld.global.f32 	%f33, [%rd47];
	add.f32 	%f34, %f33, %f32;
	ld.global.f32 	%f35, [%rd47+1024];
	add.f32 	%f36, %f35, %f34;
	ld.global.f32 	%f37, [%rd47+2048];
	add.f32 	%f38, %f37, %f36;
	ld.global.f32 	%f39, [%rd47+3072];
	add.f32 	%f40, %f39, %f38;
	ld.global.f32 	%f41, [%rd47+4096];
	add.f32 	%f42, %f41, %f40;
	ld.global.f32 	%f43, [%rd47+5120];
	add.f32 	%f44, %f43, %f42;
	ld.global.f32 	%f45, [%rd47+6144];
	add.f32 	%f46, %f45, %f44;
	ld.global.f32 	%f47, [%rd47+7168];
	add.f32 	%f85, %f47, %f46;
	add.s64 	%rd50, %rd50, 4096;
	add.s64 	%rd48, %rd48, -16;
	add.s64 	%rd47, %rd47, 16384;
	setp.ne.s64 	%p4, %rd48, 0;
	@%p4 bra 	$L__BB0_4;
$L__BB0_5:
	setp.eq.s64 	%p5, %rd6, 0;
	@%p5 bra 	$L__BB0_14;
	and.b64  	%rd16, %rd5, 7;
	setp.lt.u64 	%p6, %rd6, 8;
	@%p6 bra 	$L__BB0_8;
	add.s64 	%rd36, %rd50, %rd4;
	shl.b64 	%rd37, %rd36, 2;
	add.s64 	%rd38, %rd1, %rd37;
	ld.global.f32 	%f49, [%rd38];
	add.f32 	%f50, %f49, %f85;
	ld.global.f32 	%f51, [%rd38+1024];
	add.f32 	%f52, %f51, %f50;
	ld.global.f32 	%f53, [%rd38+2048];
	add.f32 	%f54, %f53, %f52;
	ld.global.f32 	%f55, [%rd38+3072];
	add.f32 	%f56, %f55, %f54;
	ld.global.f32 	%f57, [%rd38+4096];
	add.f32 	%f58, %f57, %f56;
	ld.global.f32 	%f59, [%rd38+5120];
	add.f32 	%f60, %f59, %f58;
	ld.global.f32 	%f61, [%rd38+6144];
	add.f32 	%f62, %f61, %f60;
	ld.global.f32 	%f63, [%rd38+7168];
	add.f32 	%f85, %f63, %f62;
	add.s64 	%rd50, %rd50, 2048;
$L__BB0_8:
	setp.eq.s64 	%p7, %rd16, 0;
	@%p7 bra 	$L__BB0_14;
	and.b64  	%rd53, %rd5, 3;
	setp.lt.u64 	%p8, %rd16, 4;
	@%p8 bra 	$L__BB0_11;
	add.s64 	%rd39, %rd50, %rd4;
	shl.b64 	%rd40, %rd39, 2;
	add.s64 	%rd41, %rd1, %rd40;
	ld.global.f32 	%f65, [%rd41];
	add.f32 	%f66, %f65, %f85;
	ld.global.f32 	%f67, [%rd41+1024];
	add.f32 	%f68, %f67, %f66;
	ld.global.f32 	%f69, [%rd41+2048];
	add.f32 	%f70, %f69, %f68;
	ld.global.f32 	%f71, [%rd41+3072];
	add.f32 	%f85, %f71, %f70;
	add.s64 	%rd50, %rd50, 1024;
$L__BB0_11:
	setp.eq.s64 	%p9, %rd53, 0;
	@%p9 bra 	$L__BB0_14;
	add.s64 	%rd42, %rd50, %rd4;
	shl.b64 	%rd43, %rd42, 2;
	add.s64 	%rd54, %rd1, %rd43;
$L__BB0_13:
	.pragma "nounroll";
	ld.global.f32 	%f72, [%rd54];
	add.f32 	%f85, %f72, %f85;
	add.s64 	%rd54, %rd54, 1024;
	add.s64 	%rd53, %rd53, -1;
	setp.ne.s64 	%p10, %rd53, 0;
	@%p10 bra 	$L__BB0_13;
$L__BB0_14:
	st.shared.f32 	[%r1], %f85;
$L__BB0_15:
	mov.u32 	%r14, %ntid.x;
	setp.lt.u32 	%p11, %r14, 2;
	@%p11 bra 	$L__BB0_20;
	cvt.u32.u64 	%r10, %rd3;
$L__BB0_17:
	shr.u32 	%r4, %r14, 1;
	bar.sync 	0;
	setp.ge.u32 	%p12, %r10, %r4;
	@%p12 bra 	$L__BB0_19;
	shl.b32 	%r11, %r4, 2;
	add.s32 	%r12, %r1, %r11;
	ld.shared.f32 	%f73, [%r12];
	ld.shared.f32 	%f74, [%r1];
	add.f32 	%f75, %f73, %f74;
	st.shared.f32 	[%r1], %f75;
$L__BB0_19:
	setp.gt.u32 	%p13, %r14, 3;
	mov.u32 	%r14, %r4;
	@%p13 bra 	$L__BB0_17;
$L__BB0_20:
	cvt.u32.u64 	%r13, %rd3;
	setp.ne.s32 	%p14, %r13, 0;
	@%p14 bra 	$L__BB0_22;
	ld.shared.f32 	%f76, [_ZZ8row_sumsPKfPfmE5sdata];
	cvta.to.global.u64 	%rd44, %rd27;
	shl.b64 	%rd45, %rd2, 2;
	add.s64 	%rd46, %rd44, %rd45;
	st.global.f32 	[%rd46], %f76;
$L__BB0_22:
	ret;

}
	// .globl	_Z11column_sumsPKfPfm
.visible .entry _Z11column_sumsPKfPfm(
	.param .u64 .ptr .align 1 _Z11column_sumsPKfPfm_param_0,
	.param .u64 .ptr .align 1 _Z11column_sumsPKfPfm_param_1,
	.param .u64 _Z11column_sumsPKfPfm_param_2
)
{
	.reg .pred 	%p<10>;
	.reg .b32 	%r<5>;
	.reg .b32 	%f<82>;
	.reg .b64 	%rd<76>;

	ld.param.u64 	%rd27, [_Z11column_sumsPKfPfm_param_0];
	ld.param.u64 	%rd25, [_Z11column_sumsPKfPfm_param_1];
	ld.param.u64 	%rd26, [_Z11column_sumsPKfPfm_param_2];
	cvta.to.global.u64 	%rd1, %rd27;
	mov.u32 	%r1, %tid.x;
	mov.u32 	%r2, %ntid.x;
	mov.u32 	%r3, %ctaid.x;
	mad.lo.s32 	%r4, %r2, %r3, %r1;
	cvt.s64.s32 	%rd2, %r4;
	setp.le.u64 	%p1, %rd26, %rd2;
	@%p1 bra 	$L__BB1_14;
	add.s64 	%rd29, %rd26, -1;
	and.b64  	%rd3, %rd26, 15;
	setp.lt.u64 	%p2, %rd29, 15;
	mov.f32 	%f81, 0f00000000;
	mov.b64 	%rd72, 0;
	@%p2 bra 	$L__BB1_4;
	and.b64  	%rd72, %rd26, -16;
	shl.b64 	%rd30, %rd2, 2;
	add.s64 	%rd69, %rd1, %rd30;
	shl.b64 	%rd6, %rd26, 6;
	shl.b64 	%rd7, %rd26, 2;
	mov.f32 	%f81, 0f00000000;
	mov.u64 	%rd70, %rd72;
$L__BB1_3:
	.pragma "nounroll";
	ld.global.f32 	%f17, [%rd69];
	add.f32 	%f18, %f81, %f17;
	add.s64 	%rd31, %rd69, %rd7;
	ld.global.f32 	%f19, [%rd31];
	add.f32 	%f20, %f18, %f19;
	add.s64 	%rd32, %rd31, %rd7;
	ld.global.f32 	%f21, [%rd32];
	add.f32 	%f22, %f20, %f21;
	add.s64 	%rd33, %rd32, %rd7;
	ld.global.f32 	%f23, [%rd33];
	add.f32 	%f24, %f22, %f23;
	add.s64 	%rd34, %rd33, %rd7;
	ld.global.f32 	%f25, [%rd34];
	add.f32 	%f26, %f24, %f25;
	add.s64 	%rd35, %rd34, %rd7;
	ld.global.f32 	%f27, [%rd35];
	add.f32 	%f28, %f26, %f27;
	add.s64 	%rd36, %rd35, %rd7;
	ld.global.f32 	%f29, [%rd36];
	add.f32 	%f30, %f28, %f29;
	add.s64 	%rd37, %rd36, %rd7;
	ld.global.f32 	%f31, [%rd37];
	add.f32 	%f32, %f30, %f31;
	add.s64 	%rd38, %rd37, %rd7;
	ld.global.f32 	%f33, [%rd38];
	add.f32 	%f34, %f32, %f33;
	add.s64 	%rd39, %rd38, %rd7;
	ld.global.f32 	%f35, [%rd39];
	add.f32 	%f36, %f34, %f35;
	add.s64 	%rd40, %rd39, %rd7;
	ld.global.f32 	%f37, [%rd40];
	add.f32 	%f38, %f36, %f37;
	add.s64 	%rd41, %rd40, %rd7;
	ld.global.f32 	%f39, [%rd41];
	add.f32 	%f40, %f38, %f39;
	add.s64 	%rd42, %rd41, %rd7;
	ld.global.f32 	%f41, [%rd42];
	add.f32 	%f42, %f40, %f41;
	add.s64 	%rd43, %rd42, %rd7;
	ld.global.f32 	%f43, [%rd43];
	add.f32 	%f44, %f42, %f43;
	add.s64 	%rd44, %rd43, %rd7;
	ld.global.f32 	%f45, [%rd44];
	add.f32 	%f46, %f44, %f45;
	add.s64 	%rd45, %rd44, %rd7;
	ld.global.f32 	%f47, [%rd45];
	add.f32 	%f81, %f46, %f47;
	add.s64 	%rd70, %rd70, -16;
	add.s64 	%rd69, %rd69, %rd6;
	setp.ne.s64 	%p3, %rd70, 0;
	@%p3 bra 	$L__BB1_3;
$L__BB1_4:
	setp.eq.s64 	%p4, %rd3, 0;
	@%p4 bra 	$L__BB1_13;
	and.b64  	%rd13, %rd26, 7;
	setp.lt.u64 	%p5, %rd3, 8;
	@%p5 bra 	$L__BB1_7;
	mad.lo.s64 	%rd46, %rd72, %rd26, %rd2;
	shl.b64 	%rd47, %rd46, 2;
	add.s64 	%rd48, %rd1, %rd47;
	ld.global.f32 	%f49, [%rd48];
	add.f32 	%f50, %f81, %f49;
	shl.b64 	%rd49, %rd26, 2;
	add.s64 	%rd50, %rd48, %rd49;
	ld.global.f32 	%f51, [%rd50];
	add.f32 	%f52, %f50, %f51;
	add.s64 	%rd51, %rd50, %rd49;
	ld.global.f32 	%f53, [%rd51];
	add.f32 	%f54, %f52, %f53;
	add.s64 	%rd52, %rd51, %rd49;
	ld.global.f32 	%f55, [%rd52];
	add.f32 	%f56, %f54, %f55;
	add.s64 	%rd53, %rd52, %rd49;
	ld.global.f32 	%f57, [%rd53];
	add.f32 	%f58, %f56, %f57;
	add.s64 	%rd54, %rd53, %rd49;
	ld.global.f32 	%f59, [%rd54];
	add.f32 	%f60, %f58, %f59;
	add.s64 	%rd55, %rd54, %rd49;
	ld.global.f32 	%f61, [%rd55];
	add.f32 	%f62, %f60, %f61;
	add.s64 	%rd56, %rd55, %rd49;
	ld.global.f32 	%f63, [%rd56];
	add.f32 	%f81, %f62, %f63;
	add.s64 	%rd72, %rd72, 8;
$L__BB1_7:
	setp.eq.s64 	%p6, %rd13, 0;
	@%p6 bra 	$L__BB1_13;
	and.b64  	%rd74, %rd26, 3;
	setp.lt.u64 	%p7, %rd13, 4;
	@%p7 bra 	$L__BB1_10;
	mad.lo.s64 	%rd57, %rd72, %rd26, %rd2;
	shl.b64 	%rd58, %rd57, 2;
	add.s64 	%rd59, %rd1, %rd58;
	ld.global.f32 	%f65, [%rd59];
	add.f32 	%f66, %f81, %f65;
	shl.b64 	%rd60, %rd26, 2;
	add.s64 	%rd61, %rd59, %rd60;
	ld.global.f32 	%f67, [%rd61];
	add.f32 	%f68, %f66, %f67;
	add.s64 	%rd62, %rd61, %rd60;
	ld.global.f32 	%f69, [%rd62];
	add.f32 	%f70, %f68, %f69;
	add.s64 	%rd63, %rd62, %rd60;
	ld.global.f32 	%f71, [%rd63];
	add.f32 	%f81, %f70, %f71;
	add.s64 	%rd72, %rd72, 4;
$L__BB1_10:
	setp.eq.s64 	%p8, %rd74, 0;
	@%p8 bra 	$L__BB1_13;
	mad.lo.s64 	%rd64, %rd72, %rd26, %rd2;
	shl.b64 	%rd65, %rd64, 2;
	add.s64 	%rd75, %rd1, %rd65;
	shl.b64 	%rd20, %rd26, 2;
$L__BB1_12:
	.pragma "nounroll";
	ld.global.f32 	%f72, [%rd75];
	add.f32 	%f81, %f81, %f72;
	add.s64 	%rd75, %rd75, %rd20;
	add.s64 	%rd74, %rd74, -1;
	setp.ne.s64 	%p9, %rd74, 0;
	@%p9 bra 	$L__BB1_12;
$L__BB1_13:
	cvta.to.global.u64 	%rd66, %rd25;
	shl.b64 	%rd67, %rd2, 2;
	add.s64 	%rd68, %rd66, %rd67;
	st.global.f32 	[%rd68], %f81;
$L__BB1_14:
	ret;

}


// ===== COMPILED SASS (sm_100) =====

	.target	sm_100

	.elftype	@"ET_EXEC"


//--------------------- .note.nv.tkinfo           --------------------------
	.section	.note.nv.tkinfo,"",@"SHT_NOTE"
	.sectionflags	@"SHF_NOTE_NV_TKINFO"
	.tkinfo
        /*0018*/ 	.word	0x00000002
        /*0030*/ 	.string	""
        /*0030*/ 	.string	"ptxas"
        /*0030*/ 	.string	"Cuda compilation tools, release 13.0, V13.0.88"
        /*0030*/ 	.string	"Build cuda_13.0.r13.0/compiler.36424714_0"
        /*0030*/ 	.string	"-arch sm_100 -m 64 "



//--------------------- .note.nv.cuinfo           --------------------------
	.section	.note.nv.cuinfo,"",@"SHT_NOTE"
	.sectionflags	@"SHF_NOTE_NV_CUINFO"
        /*0018*/ 	.short	0x0002
        /*001a*/ 	.short	0x0064
        /*001c*/ 	.short	0x0082
	.zero		2


//--------------------- .nv.info                  --------------------------
	.section	.nv.info,"",@"SHT_CUDA_INFO"
	.align	4


	//----- nvinfo : EIATTR_REGCOUNT
	.align		4
        /*0000*/ 	.byte	0x04, 0x2f
        /*0002*/ 	.short	(.L_1 - .L_0)
	.align		4
.L_0:
        /*0004*/ 	.word	index@(_Z8row_sumsPKfPfm)
        /*0008*/ 	.word	0x0000001f


	//----- nvinfo : EIATTR_FRAME_SIZE
	.align		4
.L_1:
        /*000c*/ 	.byte	0x04, 0x11
        /*000e*/ 	.short	(.L_3 - .L_2)
	.align		4
.L_2:
        /*0010*/ 	.word	index@(_Z8row_sumsPKfPfm)
        /*0014*/ 	.word	0x00000000


	//----- nvinfo : EIATTR_REGCOUNT
	.align		4
.L_3:
        /*0018*/ 	.byte	0x04, 0x2f
        /*001a*/ 	.short	(.L_5 - .L_4)
	.align		4
.L_4:
        /*001c*/ 	.word	index@(_Z11column_sumsPKfPfm)
        /*0020*/ 	.word	0x00000020


	//----- nvinfo : EIATTR_FRAME_SIZE
	.align		4
.L_5:
        /*0024*/ 	.byte	0x04, 0x11
        /*0026*/ 	.short	(.L_7 - .L_6)
	.align		4
.L_6:
        /*0028*/ 	.word	index@(_Z11column_sumsPKfPfm)
        /*002c*/ 	.word	0x00000000


	//----- nvinfo : EIATTR_MIN_STACK_SIZE
	.align		4
.L_7:
        /*0030*/ 	.byte	0x04, 0x12
        /*0032*/ 	.short	(.L_9 - .L_8)
	.align		4
.L_8:
        /*0034*/ 	.word	index@(_Z11column_sumsPKfPfm)
        /*0038*/ 	.word	0x00000000


	//----- nvinfo : EIATTR_MIN_STACK_SIZE
	.align		4
.L_9:
        /*003c*/ 	.byte	0x04, 0x12
        /*003e*/ 	.short	(.L_11 - .L_10)
	.align		4
.L_10:
        /*0040*/ 	.word	index@(_Z8row_sumsPKfPfm)
        /*0044*/ 	.word	0x00000000
.L_11:


//--------------------- .nv.compat                --------------------------
	.section	.nv.compat,"",@"SHT_CUDA_COMPAT_INFO"
	.align	4
        /*0000*/ 	.byte	0x02, 0x09, 0x00, 0x00, 0x02, 0x02, 0x01, 0x00, 0x02, 0x05, 0x05, 0x00, 0x03, 0x07, 0x01, 0x01
        /*0010*/ 	.byte	0x02, 0x03, 0x00, 0x00, 0x02, 0x06, 0x01, 0x00, 0x04, 0x0b, 0x08, 0x00, 0x09, 0x00, 0x00, 0x00
        /*0020*/ 	.byte	0x00, 0x00, 0x00, 0x00


//--------------------- .nv.info._Z11column_sumsPKfPfm --------------------------
	.section	.nv.info._Z11column_sumsPKfPfm,"",@"SHT_CUDA_INFO"
	.sectionflags	@""
	.align	4


	//----- nvinfo : EIATTR_CUDA_API_VERSION
	.align		4
        /*0000*/ 	.byte	0x04, 0x37
        /*0002*/ 	.short	(.L_13 - .L_12)
.L_12:
        /*0004*/ 	.word	0x00000082


	//----- nvinfo : EIATTR_KPARAM_INFO
	.align		4
.L_13:
        /*0008*/ 	.byte	0x04, 0x17
        /*000a*/ 	.short	(.L_15 - .L_14)
.L_14:
        /*000c*/ 	.word	0x00000000
        /*0010*/ 	.short	0x0002
        /*0012*/ 	.short	0x0010
        /*0014*/ 	.byte	0x00, 0xf0, 0x21, 0x00


	//----- nvinfo : EIATTR_KPARAM_INFO
	.align		4
.L_15:
        /*0018*/ 	.byte	0x04, 0x17
        /*001a*/ 	.short	(.L_17 - .L_16)
.L_16:
        /*001c*/ 	.word	0x00000000
        /*0020*/ 	.short	0x0001
        /*0022*/ 	.short	0x0008
        /*0024*/ 	.byte	0x00, 0xf5, 0x21, 0x00


	//----- nvinfo : EIATTR_KPARAM_INFO
	.align		4
.L_17:
        /*0028*/ 	.byte	0x04, 0x17
        /*002a*/ 	.short	(.L_19 - .L_18)
.L_18:
        /*002c*/ 	.word	0x00000000
        /*0030*/ 	.short	0x0000
        /*0032*/ 	.short	0x0000
        /*0034*/ 	.byte	0x00, 0xf5, 0x21, 0x00


	//----- nvinfo : EIATTR_SPARSE_MMA_MASK
	.align		4
.L_19:
        /*0038*/ 	.byte	0x03, 0x50
        /*003a*/ 	.short	0x0000


	//----- nvinfo : EIATTR_MAXREG_COUNT
	.align		4
        /*003c*/ 	.byte	0x03, 0x1b
        /*003e*/ 	.short	0x00ff


	//----- nvinfo : EIATTR_MERCURY_ISA_VERSION
	.align		4
        /*0040*/ 	.byte	0x03, 0x5f
        /*0042*/ 	.short	0x0101


	//----- nvinfo : EIATTR_VRC_CTA_INIT_COUNT
	.align		4
        /*0044*/ 	.byte	0x02, 0x4a
	.zero		1
	.zero		1


	//----- nvinfo : EIATTR_EXIT_INSTR_OFFSETS
	.align		4
        /*0048*/ 	.byte	0x04, 0x1c
        /*004a*/ 	.short	(.L_21 - .L_20)


	//   ....[0]....
.L_20:
        /*004c*/ 	.word	0x00000090


	//   ....[1]....
        /*0050*/ 	.word	0x00000d30


	//----- nvinfo : EIATTR_CBANK_PARAM_SIZE
	.align		4
.L_21:
        /*0054*/ 	.byte	0x03, 0x19
        /*0056*/ 	.short	0x0018


	//----- nvinfo : EIATTR_PARAM_CBANK
	.align		4
        /*0058*/ 	.byte	0x04, 0x0a
        /*005a*/ 	.short	(.L_23 - .L_22)
	.align		4
.L_22:
        /*005c*/ 	.word	index@(.nv.constant0._Z11column_sumsPKfPfm)
        /*0060*/ 	.short	0x0380
        /*0062*/ 	.short	0x0018


	//----- nvinfo : EIATTR_SW_WAR
	.align		4
.L_23:
        /*0064*/ 	.byte	0x04, 0x36
        /*0066*/ 	.short	(.L_25 - .L_24)
.L_24:
        /*0068*/ 	.word	0x00000008
.L_25:


//--------------------- .nv.info._Z8row_sumsPKfPfm --------------------------
	.section	.nv.info._Z8row_sumsPKfPfm,"",@"SHT_CUDA_INFO"
	.sectionflags	@""
	.align	4


	//----- nvinfo : EIATTR_CUDA_API_VERSION
	.align		4
        /*0000*/ 	.byte	0x04, 0x37
        /*0002*/ 	.short	(.L_27 - .L_26)
.L_26:
        /*0004*/ 	.word	0x00000082


	//----- nvinfo : EIATTR_KPARAM_INFO
	.align		4
.L_27:
        /*0008*/ 	.byte	0x04, 0x17
        /*000a*/ 	.short	(.L_29 - .L_28)
.L_28:
        /*000c*/ 	.word	0x00000000
        /*0010*/ 	.short	0x0002
        /*0012*/ 	.short	0x0010
        /*0014*/ 	.byte	0x00, 0xf0, 0x21, 0x00


	//----- nvinfo : EIATTR_KPARAM_INFO
	.align		4
.L_29:
        /*0018*/ 	.byte	0x04, 0x17
        /*001a*/ 	.short	(.L_31 - .L_30)
.L_30:
        /*001c*/ 	.word	0x00000000
        /*0020*/ 	.short	0x0001
        /*0022*/ 	.short	0x0008
        /*0024*/ 	.byte	0x00, 0xf5, 0x21, 0x00


	//----- nvinfo : EIATTR_KPARAM_INFO
	.align		4
.L_31:
        /*0028*/ 	.byte	0x04, 0x17
        /*002a*/ 	.short	(.L_33 - .L_32)
.L_32:
        /*002c*/ 	.word	0x00000000
        /*0030*/ 	.short	0x0000
        /*0032*/ 	.short	0x0000
        /*0034*/ 	.byte	0x00, 0xf5, 0x21, 0x00


	//----- nvinfo : EIATTR_SPARSE_MMA_MASK
	.align		4
.L_33:
        /*0038*/ 	.byte	0x03, 0x50
        /*003a*/ 	.short	0x0000


	//----- nvinfo : EIATTR_MAXREG_COUNT
	.align		4
        /*003c*/ 	.byte	0x03, 0x1b
        /*003e*/ 	.short	0x00ff


	//----- nvinfo : EIATTR_NUM_BARRIERS
	.align		4
        /*0040*/ 	.byte	0x02, 0x4c
        /*0042*/ 	.byte	0x01
	.zero		1


	//----- nvinfo : EIATTR_MERCURY_ISA_VERSION
	.align		4
        /*0044*/ 	.byte	0x03, 0x5f
        /*0046*/ 	.short	0x0101


	//----- nvinfo : EIATTR_VRC_CTA_INIT_COUNT
	.align		4
        /*0048*/ 	.byte	0x02, 0x4a
	.zero		1
	.zero		1


	//----- nvinfo : EIATTR_EXIT_INSTR_OFFSETS
	.align		4
        /*004c*/ 	.byte	0x04, 0x1c
        /*004e*/ 	.short	(.L_35 - .L_34)


	//   ....[0]....
.L_34:
        /*0050*/ 	.word	0x00000050


	//   ....[1]....
        /*0054*/ 	.word	0x00000b20


	//   ....[2]....
        /*0058*/ 	.word	0x00000bd0


	//----- nvinfo : EIATTR_CRS_STACK_SIZE
	.align		4
.L_35:
        /*005c*/ 	.byte	0x04, 0x1e
        /*005e*/ 	.short	(.L_37 - .L_36)
.L_36:
        /*0060*/ 	.word	0x00000000


	//----- nvinfo : EIATTR_CBANK_PARAM_SIZE
	.align		4
.L_37:
        /*0064*/ 	.byte	0x03, 0x19
        /*0066*/ 	.short	0x0018


	//----- nvinfo : EIATTR_PARAM_CBANK
	.align		4
        /*0068*/ 	.byte	0x04, 0x0a
        /*006a*/ 	.short	(.L_39 - .L_38)
	.align		4
.L_38:
        /*006c*/ 	.word	index@(.nv.constant0._Z8row_sumsPKfPfm)
        /*0070*/ 	.short	0x0380
        /*0072*/ 	.short	0x0018


	//----- nvinfo : EIATTR_SW_WAR
	.align		4
.L_39:
        /*0074*/ 	.byte	0x04, 0x36
        /*0076*/ 	.short	(.L_41 - .L_40)
.L_40:
        /*0078*/ 	.word	0x00000008
.L_41:


//--------------------- .nv.callgraph             --------------------------
	.section	.nv.callgraph,"",@"SHT_CUDA_CALLGRAPH"
	.align	4
	.sectionentsize	8
	.align		4
        /*0000*/ 	.word	0x00000000
	.align		4
        /*0004*/ 	.word	0xffffffff
	.align		4
        /*0008*/ 	.word	0x00000000
	.align		4
        /*000c*/ 	.word	0xfffffffe
	.align		4
        /*0010*/ 	.word	0x00000000
	.align		4
        /*0014*/ 	.word	0xfffffffd
	.align		4
        /*0018*/ 	.word	0x00000000
	.align		4
        /*001c*/ 	.word	0xfffffffc


//--------------------- .text._Z11column_sumsPKfPfm --------------------------
	.section	.text._Z11column_sumsPKfPfm,"ax",@progbits
	.align	128
        .global         _Z11column_sumsPKfPfm
        .type           _Z11column_sumsPKfPfm,@function
        .size           _Z11column_sumsPKfPfm,(.L_x_20 - _Z11column_sumsPKfPfm)
        .other          _Z11column_sumsPKfPfm,@"STO_CUDA_ENTRY STV_DEFAULT"
_Z11column_sumsPKfPfm:
.text._Z11column_sumsPKfPfm:
[----:B------:R-:W-:Y:S01]  /*0000*/  LDC R1, c[0x0][0x37c] ;  /* 0x0000df00ff017b82 */ /* 0x000fe20000000800 */
[----:B------:R-:W0:Y:S07]  /*0010*/  S2R R12, SR_TID.X ;  /* 0x00000000000c7919 */ /* 0x000e2e0000002100 */
[----:B------:R-:W1:Y:S01]  /*0020*/  LDC.64 R10, c[0x0][0x390] ;  /* 0x0000e400ff0a7b82 */ /* 0x000e620000000a00 */
[----:B------:R-:W0:Y:S01]  /*0030*/  LDCU UR4, c[0x0][0x360] ;  /* 0x00006c00ff0477ac */ /* 0x000e220008000800 */
[----:B------:R-:W0:Y:S02]  /*0040*/  S2R R13, SR_CTAID.X ;  /* 0x00000000000d7919 */ /* 0x000e240000002500 */
[----:B0-----:R-:W-:-:S05]  /*0050*/  IMAD R12, R13, UR4, R12 ;  /* 0x000000040d0c7c24 */ /* 0x001fca000f8e020c */
[----:B------:R-:W-:Y:S02]  /*0060*/  SHF.R.S32.HI R13, RZ, 0x1f, R12 ;  /* 0x0000001fff0d7819 */ /* 0x000fe4000001140c */
[----:B-1----:R-:W-:-:S04]  /*0070*/  ISETP.GE.U32.AND P0, PT, R12, R10, PT ;  /* 0x0000000a0c00720c */ /* 0x002fc80003f06070 */
[----:B------:R-:W-:-:S13]  /*0080*/  ISETP.GE.U32.AND.EX P0, PT, R13, R11, PT, P0 ;  /* 0x0000000b0d00720c */ /* 0x000fda0003f06100 */
[----:B------:R-:W-:Y:S05]  /*0090*/  @P0 EXIT ;  /* 0x000000000000094d */ /* 0x000fea0003800000 */
[C---:B------:R-:W-:Y:S01]  /*00a0*/  IADD3 R2, P0, PT, R10.reuse, -0x1, RZ ;  /* 0xffffffff0a027810 */ /* 0x040fe20007f1e0ff */
[----:B------:R-:W0:Y:S01]  /*00b0*/  LDCU.64 UR4, c[0x0][0x358] ;  /* 0x00006b00ff0477ac */ /* 0x000e220008000a00 */
[----:B------:R-:W-:Y:S01]  /*00c0*/  LOP3.LUT R0, R10, 0xf, RZ, 0xc0, !PT ;  /* 0x0000000f0a007812 */ /* 0x000fe200078ec0ff */
[----:B------:R-:W-:Y:S01]  /*00d0*/  IMAD.MOV.U32 R5, RZ, RZ, RZ ;  /* 0x000000ffff057224 */ /* 0x000fe200078e00ff */
[----:B------:R-:W-:Y:S02]  /*00e0*/  ISETP.GE.U32.AND P1, PT, R2, 0xf, PT ;  /* 0x0000000f0200780c */ /* 0x000fe40003f26070 */
[----:B------:R-:W-:Y:S02]  /*00f0*/  IADD3.X R2, PT, PT, R11, -0x1, RZ, P0, !PT ;  /* 0xffffffff0b027810 */ /* 0x000fe400007fe4ff */
[----:B------:R-:W-:Y:S02]  /*0100*/  ISETP.NE.U32.AND P0, PT, R0, RZ, PT ;  /* 0x000000ff0000720c */ /* 0x000fe40003f05070 */
[----:B------:R-:W-:-:S02]  /*0110*/  ISETP.GE.U32.AND.EX P1, PT, R2, RZ, PT, P1 ;  /* 0x000000ff0200720c */ /* 0x000fc40003f26110 */
[----:B------:R-:W-:Y:S02]  /*0120*/  CS2R R2, SRZ ;  /* 0x0000000000027805 */ /* 0x000fe4000001ff00 */
[----:B------:R-:W-:-:S09]  /*0130*/  ISETP.NE.AND.EX P0, PT, RZ, RZ, PT, P0 ;  /* 0x000000ffff00720c */ /* 0x000fd20003f05300 */
[----:B0-----:R-:W-:Y:S05]  /*0140*/  @!P1 BRA `(.L_x_0) ;  /* 0x0000000400449947 */ /* 0x001fea0003800000 */
[----:B------:R-:W0:Y:S01]  /*0150*/  LDC R3, c[0x0][0x394] ;  /* 0x0000e500ff037b82 */ /* 0x000e220000000800 */
[----:B------:R-:W1:Y:S01]  /*0160*/  LDCU.64 UR6, c[0x0][0x380] ;  /* 0x00007000ff0677ac */ /* 0x000e620008000a00 */
[C---:B------:R-:W-:Y:S01]  /*0170*/  LOP3.LUT R2, R10.reuse, 0xfffffff0, RZ, 0xc0, !PT ;  /* 0xfffffff00a027812 */ /* 0x040fe200078ec0ff */
[C---:B------:R-:W-:Y:S01]  /*0180*/  IMAD.WIDE.U32 R14, R10.reuse, 0x4, RZ ;  /* 0x000000040a0e7825 */ /* 0x040fe200078e00ff */
[----:B------:R-:W-:-:S03]  /*0190*/  SHF.L.U64.HI R6, R10, 0x6, R11 ;  /* 0x000000060a067819 */ /* 0x000fc6000001020b */
[----:B------:R-:W-:Y:S02]  /*01a0*/  IMAD.SHL.U32 R7, R11, 0x4, RZ ;  /* 0x000000040b077824 */ /* 0x000fe400078e00ff */
[----:B------:R-:W-:Y:S02]  /*01b0*/  IMAD.MOV.U32 R5, RZ, RZ, RZ ;  /* 0x000000ffff057224 */ /* 0x000fe400078e00ff */
[----:B------:R-:W-:Y:S02]  /*01c0*/  IMAD.IADD R7, R15, 0x1, R7 ;  /* 0x000000010f077824 */ /* 0x000fe400078e0207 */
[----:B------:R-:W-:Y:S01]  /*01d0*/  IMAD.MOV.U32 R25, RZ, RZ, R2 ;  /* 0x000000ffff197224 */ /* 0x000fe200078e0002 */
[----:B-1----:R-:W-:-:S04]  /*01e0*/  LEA R8, P1, R12, UR6, 0x2 ;  /* 0x000000060c087c11 */ /* 0x002fc8000f8210ff */
[----:B------:R-:W-:Y:S02]  /*01f0*/  LEA.HI.X R9, R12, UR7, R13, 0x2, P1 ;  /* 0x000000070c097c11 */ /* 0x000fe400088f140d */
[----:B0-----:R-:W-:-:S07]  /*0200*/  MOV R24, R3 ;  /* 0x0000000300187202 */ /* 0x001fce0000000f00 */
.L_x_1:
[-C--:B------:R-:W-:Y:S01]  /*0210*/  IADD3 R16, P1, PT, R8, R14.reuse, RZ ;  /* 0x0000000e08107210 */ /* 0x080fe20007f3e0ff */
[----:B------:R-:W2:Y:S04]  /*0220*/  LDG.E R28, desc[UR4][R8.64] ;  /* 0x00000004081c7981 */ /* 0x000ea8000c1e1900 */
[----:B------:R-:W-:Y:S01]  /*0230*/  IMAD.X R17, R9, 0x1, R7, P1 ;  /* 0x0000000109117824 */ /* 0x000fe200008e0607 */
[----:B------:R-:W-:-:S04]  /*0240*/  IADD3 R18, P1, PT, R16, R14, RZ ;  /* 0x0000000e10127210 */ /* 0x000fc80007f3e0ff */
[----:B------:R0:W3:Y:S01]  /*0250*/  LDG.E R4, desc[UR4][R16.64] ;  /* 0x0000000410047981 */ /* 0x0000e2000c1e1900 */
[----:B------:R-:W-:Y:S01]  /*0260*/  IMAD.X R19, R17, 0x1, R7, P1 ;  /* 0x0000000111137824 */ /* 0x000fe200008e0607 */
[----:B------:R-:W-:-:S04]  /*0270*/  IADD3 R22, P1, PT, R18, R14, RZ ;  /* 0x0000000e12167210 */ /* 0x000fc80007f3e0ff */
[----:B------:R1:W4:Y:S01]  /*0280*/  LDG.E R27, desc[UR4][R18.64] ;  /* 0x00000004121b7981 */ /* 0x000322000c1e1900 */
[----:B------:R-:W-:Y:S01]  /*0290*/  IMAD.X R23, R19, 0x1, R7, P1 ;  /* 0x0000000113177824 */ /* 0x000fe200008e0607 */
[----:B------:R-:W-:-:S04]  /*02a0*/  IADD3 R20, P1, PT, R22, R14, RZ ;  /* 0x0000000e16147210 */ /* 0x000fc80007f3e0ff */
[----:B------:R5:W4:Y:S01]  /*02b0*/  LDG.E R26, desc[UR4][R22.64] ;  /* 0x00000004161a7981 */ /* 0x000b22000c1e1900 */
[----:B------:R-:W-:Y:S01]  /*02c0*/  IMAD.X R21, R23, 0x1, R7, P1 ;  /* 0x0000000117157824 */ /* 0x000fe200008e0607 */
[----:B0-----:R-:W-:-:S04]  /*02d0*/  IADD3 R16, P1, PT, R20, R14, RZ ;  /* 0x0000000e14107210 */ /* 0x001fc80007f3e0ff */
[----:B------:R-:W4:Y:S01]  /*02e0*/  LDG.E R20, desc[UR4][R20.64] ;  /* 0x0000000414147981 */ /* 0x000f22000c1e1900 */
[----:B------:R-:W-:Y:S01]  /*02f0*/  IMAD.X R17, R21, 0x1, R7, P1 ;  /* 0x0000000115117824 */ /* 0x000fe200008e0607 */
[----:B-1----:R-:W-:-:S04]  /*0300*/  IADD3 R18, P1, PT, R16, R14, RZ ;  /* 0x0000000e10127210 */ /* 0x002fc80007f3e0ff */
[----:B------:R-:W-:Y:S01]  /*0310*/  IADD3.X R19, PT, PT, R17, R7, RZ, P1, !PT ;  /* 0x0000000711137210 */ /* 0x000fe20000ffe4ff */
[----:B------:R-:W4:Y:S01]  /*0320*/  LDG.E R16, desc[UR4][R16.64] ;  /* 0x0000000410107981 */ /* 0x000f22000c1e1900 */
[----:B-----5:R-:W-:-:S03]  /*0330*/  IADD3 R22, P1, PT, R18, R14, RZ ;  /* 0x0000000e12167210 */ /* 0x020fc60007f3e0ff */
[----:B------:R-:W5:Y:S02]  /*0340*/  LDG.E R18, desc[UR4][R18.64] ;  /* 0x0000000412127981 */ /* 0x000f64000c1e1900 */
[----:B------:R-:W-:-:S05]  /*0350*/  IMAD.X R23, R19, 0x1, R7, P1 ;  /* 0x0000000113177824 */ /* 0x000fca00008e0607 */
[----:B------:R3:W5:Y:S01]  /*0360*/  LDG.E R17, desc[UR4][R22.64] ;  /* 0x0000000416117981 */ /* 0x000762000c1e1900 */
[----:B--2---:R-:W-:Y:S01]  /*0370*/  FADD R5, R28, R5 ;  /* 0x000000051c057221 */ /* 0x004fe20000000000 */
[----:B------:R-:W-:-:S05]  /*0380*/  IADD3 R28, P1, PT, R22, R14, RZ ;  /* 0x0000000e161c7210 */ /* 0x000fca0007f3e0ff */
[--C-:B------:R-:W-:Y:S02]  /*0390*/  IMAD.X R29, R23, 0x1, R7.reuse, P1 ;  /* 0x00000001171d7824 */ /* 0x100fe400008e0607 */
[----:B---3--:R-:W-:Y:S01]  /*03a0*/  FADD R22, R5, R4 ;  /* 0x0000000405167221 */ /* 0x008fe20000000000 */
[-C--:B------:R-:W-:Y:S02]  /*03b0*/  IADD3 R4, P1, PT, R28, R14.reuse, RZ ;  /* 0x0000000e1c047210 */ /* 0x080fe40007f3e0ff */
[----:B------:R-:W2:Y:S03]  /*03c0*/  LDG.E R21, desc[UR4][R28.64] ;  /* 0x000000041c157981 */ /* 0x000ea6000c1e1900 */
[----:B------:R-:W-:Y:S02]  /*03d0*/  IMAD.X R5, R29, 0x1, R7, P1 ;  /* 0x000000011d057824 */ /* 0x000fe400008e0607 */
[----:B----4-:R-:W-:Y:S01]  /*03e0*/  FADD R27, R22, R27 ;  /* 0x0000001b161b7221 */ /* 0x010fe20000000000 */
[----:B------:R-:W-:-:S02]  /*03f0*/  IADD3 R22, P1, PT, R4, R14, RZ ;  /* 0x0000000e04167210 */ /* 0x000fc40007f3e0ff */
[----:B------:R0:W3:Y:S03]  /*0400*/  LDG.E R4, desc[UR4][R4.64] ;  /* 0x0000000404047981 */ /* 0x0000e6000c1e1900 */
[----:B------:R-:W-:-:S05]  /*0410*/  IMAD.X R23, R5, 0x1, R7, P1 ;  /* 0x0000000105177824 */ /* 0x000fca00008e0607 */
[----:B------:R1:W4:Y:S01]  /*0420*/  LDG.E R19, desc[UR4][R22.64] ;  /* 0x0000000416137981 */ /* 0x000322000c1e1900 */
[----:B0-----:R-:W-:Y:S01]  /*0430*/  FADD R5, R27, R26 ;  /* 0x0000001a1b057221 */ /* 0x001fe20000000000 */
[----:B------:R-:W-:-:S05]  /*0440*/  IADD3 R26, P1, PT, R22, R14, RZ ;  /* 0x0000000e161a7210 */ /* 0x000fca0007f3e0ff */
[----:B------:R-:W-:Y:S01]  /*0450*/  IMAD.X R27, R23, 0x1, R7, P1 ;  /* 0x00000001171b7824 */ /* 0x000fe200008e0607 */
[----:B------:R-:W-:Y:S01]  /*0460*/  IADD3 R28, P1, PT, R26, R14, RZ ;  /* 0x0000000e1a1c7210 */ /* 0x000fe20007f3e0ff */
[----:B------:R-:W-:-:S03]  /*0470*/  FADD R5, R5, R20 ;  /* 0x0000001405057221 */ /* 0x000fc60000000000 */
[----:B------:R-:W-:Y:S01]  /*0480*/  IADD3.X R29, PT, PT, R27, R7, RZ, P1, !PT ;  /* 0x000000071b1d7210 */ /* 0x000fe20000ffe4ff */
[----:B------:R0:W4:Y:S01]  /*0490*/  LDG.E R20, desc[UR4][R26.64] ;  /* 0x000000041a147981 */ /* 0x000122000c1e1900 */
[-C--:B-1----:R-:W-:Y:S01]  /*04a0*/  IADD3 R22, P1, PT, R28, R14.reuse, RZ ;  /* 0x0000000e1c167210 */ /* 0x082fe20007f3e0ff */
[----:B------:R-:W-:Y:S02]  /*04b0*/  FADD R16, R5, R16 ;  /* 0x0000001005107221 */ /* 0x000fe40000000000 */
[----:B------:R-:W4:Y:S02]  /*04c0*/  LDG.E R5, desc[UR4][R28.64] ;  /* 0x000000041c057981 */ /* 0x000f24000c1e1900 */
[----:B------:R-:W-:Y:S02]  /*04d0*/  IMAD.X R23, R29, 0x1, R7, P1 ;  /* 0x000000011d177824 */ /* 0x000fe400008e0607 */
[----:B-----5:R-:W-:Y:S01]  /*04e0*/  FADD R16, R16, R18 ;  /* 0x0000001210107221 */ /* 0x020fe20000000000 */
[----:B0-----:R-:W-:-:S02]  /*04f0*/  IADD3 R26, P1, PT, R22, R14, RZ ;  /* 0x0000000e161a7210 */ /* 0x001fc40007f3e0ff */
[----:B------:R0:W5:Y:S03]  /*0500*/  LDG.E R18, desc[UR4][R22.64] ;  /* 0x0000000416127981 */ /* 0x000166000c1e1900 */
[----:B------:R-:W-:Y:S02]  /*0510*/  IMAD.X R27, R23, 0x1, R7, P1 ;  /* 0x00000001171b7824 */ /* 0x000fe400008e0607 */
[----:B0-----:R-:W-:Y:S01]  /*0520*/  FADD R22, R16, R17 ;  /* 0x0000001110167221 */ /* 0x001fe20000000000 */
[----:B------:R-:W-:Y:S02]  /*0530*/  IADD3 R16, P1, PT, R26, R14, RZ ;  /* 0x0000000e1a107210 */ /* 0x000fe40007f3e0ff */
[----:B------:R-:W5:Y:S03]  /*0540*/  LDG.E R26, desc[UR4][R26.64] ;  /* 0x000000041a1a7981 */ /* 0x000f66000c1e1900 */
[----:B------:R-:W-:-:S05]  /*0550*/  IMAD.X R17, R27, 0x1, R7, P1 ;  /* 0x000000011b117824 */ /* 0x000fca00008e0607 */
[----:B------:R-:W5:Y:S01]  /*0560*/  LDG.E R16, desc[UR4][R16.64] ;  /* 0x0000000410107981 */ /* 0x000f62000c1e1900 */
[----:B------:R-:W-:-:S04]  /*0570*/  IADD3 R25, P1, PT, R25, -0x10, RZ ;  /* 0xfffffff019197810 */ /* 0x000fc80007f3e0ff */
[----:B------:R-:W-:Y:S02]  /*0580*/  IADD3.X R24, PT, PT, R24, -0x1, RZ, P1, !PT ;  /* 0xffffffff18187810 */ /* 0x000fe40000ffe4ff */
[----:B------:R-:W-:-:S04]  /*0590*/  ISETP.NE.U32.AND P1, PT, R25, RZ, PT ;  /* 0x000000ff1900720c */ /* 0x000fc80003f25070 */
[----:B------:R-:W-:Y:S02]  /*05a0*/  ISETP.NE.AND.EX P1, PT, R24, RZ, PT, P1 ;  /* 0x000000ff1800720c */ /* 0x000fe40003f25310 */
[----:B------:R-:W-:-:S05]  /*05b0*/  LEA R8, P2, R10, R8, 0x6 ;  /* 0x000000080a087211 */ /* 0x000fca00078430ff */
[----:B------:R-:W-:Y:S02]  /*05c0*/  IMAD.X R9, R9, 0x1, R6, P2 ;  /* 0x0000000109097824 */ /* 0x000fe400010e0606 */
[----:B--2---:R-:W-:-:S04]  /*05d0*/  FADD R21, R22, R21 ;  /* 0x0000001516157221 */ /* 0x004fc80000000000 */
[----:B---3--:R-:W-:-:S04]  /*05e0*/  FADD R4, R21, R4 ;  /* 0x0000000415047221 */ /* 0x008fc80000000000 */
[----:B----4-:R-:W-:-:S04]  /*05f0*/  FADD R19, R4, R19 ;  /* 0x0000001304137221 */ /* 0x010fc80000000000 */
[----:B------:R-:W-:-:S04]  /*0600*/  FADD R20, R19, R20 ;  /* 0x0000001413147221 */ /* 0x000fc80000000000 */
[----:B------:R-:W-:-:S04]  /*0610*/  FADD R5, R20, R5 ;  /* 0x0000000514057221 */ /* 0x000fc80000000000 */
[----:B-----5:R-:W-:-:S04]  /*0620*/  FADD R5, R5, R18 ;  /* 0x0000001205057221 */ /* 0x020fc80000000000 */
[----:B------:R-:W-:-:S04]  /*0630*/  FADD R5, R5, R26 ;  /* 0x0000001a05057221 */ /* 0x000fc80000000000 */
[----:B------:R-:W-:Y:S01]  /*0640*/  FADD R5, R5, R16 ;  /* 0x0000001005057221 */ /* 0x000fe20000000000 */
[----:B------:R-:W-:Y:S06]  /*0650*/  @P1 BRA `(.L_x_1) ;  /* 0xfffffff800ec1947 */ /* 0x000fec000383ffff */
.L_x_0:
[----:B------:R-:W-:Y:S05]  /*0660*/  @!P0 BRA `(.L_x_2) ;  /* 0x0000000400a08947 */ /* 0x000fea0003800000 */
[----:B------:R-:W-:Y:S02]  /*0670*/  ISETP.GE.U32.AND P1, PT, R0, 0x8, PT ;  /* 0x000000080000780c */ /* 0x000fe40003f26070 */
[----:B------:R-:W-:Y:S02]  /*0680*/  LOP3.LUT R24, R10, 0x7, RZ, 0xc0, !PT ;  /* 0x000000070a187812 */ /* 0x000fe400078ec0ff */
[----:B------:R-:W-:Y:S02]  /*0690*/  ISETP.GE.U32.AND.EX P1, PT, RZ, RZ, PT, P1 ;  /* 0x000000ffff00720c */ /* 0x000fe40003f26110 */
[----:B------:R-:W-:-:S04]  /*06a0*/  ISETP.NE.U32.AND P0, PT, R24, RZ, PT ;  /* 0x000000ff1800720c */ /* 0x000fc80003f05070 */
[----:B------:R-:W-:-:S07]  /*06b0*/  ISETP.NE.AND.EX P0, PT, RZ, RZ, PT, P0 ;  /* 0x000000ffff00720c */ /* 0x000fce0003f05300 */
[----:B------:R-:W-:Y:S06]  /*06c0*/  @!P1 BRA `(.L_x_3) ;  /* 0x0000000000a49947 */ /* 0x000fec0003800000 */
[----:B------:R-:W0:Y:S01]  /*06d0*/  LDCU.64 UR6, c[0x0][0x380] ;  /* 0x00007000ff0677ac */ /* 0x000e220008000a00 */
[-C--:B------:R-:W-:Y:S01]  /*06e0*/  IMAD R0, R3, R10.reuse, RZ ;  /* 0x0000000a03007224 */ /* 0x080fe200078e02ff */
[----:B------:R-:W-:Y:S01]  /*06f0*/  SHF.L.U64.HI R19, R10, 0x2, R11 ;  /* 0x000000020a137819 */ /* 0x000fe2000001020b */
[----:B------:R-:W-:-:S04]  /*0700*/  IMAD.WIDE.U32 R6, R2, R10, R12 ;  /* 0x0000000a02067225 */ /* 0x000fc800078e000c */
[----:B------:R-:W-:Y:S02]  /*0710*/  IMAD R9, R2, R11, R0 ;  /* 0x0000000b02097224 */ /* 0x000fe400078e0200 */
[----:B------:R-:W-:-:S03]  /*0720*/  IMAD.SHL.U32 R17, R10, 0x4, RZ ;  /* 0x000000040a117824 */ /* 0x000fc600078e00ff */
[----:B------:R-:W-:Y:S02]  /*0730*/  IADD3 R7, PT, PT, R7, R9, RZ ;  /* 0x0000000907077210 */ /* 0x000fe40007ffe0ff */
[----:B0-----:R-:W-:-:S04]  /*0740*/  LEA R26, P2, R6, UR6, 0x2 ;  /* 0x00000006061a7c11 */ /* 0x001fc8000f8410ff */
[----:B------:R-:W-:Y:S02]  /*0750*/  IADD3 R22, P1, PT, R17, R26, RZ ;  /* 0x0000001a11167210 */ /* 0x000fe40007f3e0ff */
[----:B------:R-:W-:Y:S02]  /*0760*/  LEA.HI.X R27, R6, UR7, R7, 0x2, P2 ;  /* 0x00000007061b7c11 */ /* 0x000fe400090f1407 */
[----:B------:R-:W-:-:S03]  /*0770*/  IADD3 R20, P2, PT, R22, R17, RZ ;  /* 0x0000001116147210 */ /* 0x000fc60007f5e0ff */
[----:B------:R-:W-:Y:S01]  /*0780*/  IMAD.X R23, R19, 0x1, R27, P1 ;  /* 0x0000000113177824 */ /* 0x000fe200008e061b */
[----:B------:R-:W2:Y:S01]  /*0790*/  LDG.E R0, desc[UR4][R26.64] ;  /* 0x000000041a007981 */ /* 0x000ea2000c1e1900 */
[-C--:B------:R-:W-:Y:S02]  /*07a0*/  IADD3 R14, P1, PT, R20, R17.reuse, RZ ;  /* 0x00000011140e7210 */ /* 0x080fe40007f3e0ff */
[--C-:B------:R-:W-:Y:S01]  /*07b0*/  IMAD.X R21, R23, 0x1, R19.reuse, P2 ;  /* 0x0000000117157824 */ /* 0x100fe200010e0613 */
[----:B------:R-:W3:Y:S01]  /*07c0*/  LDG.E R4, desc[UR4][R22.64] ;  /* 0x0000000416047981 */ /* 0x000ee2000c1e1900 */
[-C--:B------:R-:W-:Y:S02]  /*07d0*/  IADD3 R6, P2, PT, R14, R17.reuse, RZ ;  /* 0x000000110e067210 */ /* 0x080fe40007f5e0ff */
[----:B------:R-:W-:Y:S01]  /*07e0*/  IMAD.X R15, R21, 0x1, R19, P1 ;  /* 0x00000001150f7824 */ /* 0x000fe200008e0613 */
[----:B------:R-:W4:Y:S01]  /*07f0*/  LDG.E R20, desc[UR4][R20.64] ;  /* 0x0000000414147981 */ /* 0x000f22000c1e1900 */
[----:B------:R-:W-:-:S02]  /*0800*/  IADD3 R8, P1, PT, R6, R17, RZ ;  /* 0x0000001106087210 */ /* 0x000fc40007f3e0ff */
[----:B------:R-:W-:Y:S01]  /*0810*/  IMAD.X R7, R15, 0x1, R19, P2 ;  /* 0x000000010f077824 */ /* 0x000fe200010e0613 */
[----:B------:R-:W5:Y:S01]  /*0820*/  LDG.E R14, desc[UR4][R14.64] ;  /* 0x000000040e0e7981 */ /* 0x000f62000c1e1900 */
[----:B------:R-:W-:-:S03]  /*0830*/  IADD3 R16, P2, PT, R8, R17, RZ ;  /* 0x0000001108107210 */ /* 0x000fc60007f5e0ff */
[----:B------:R-:W-:Y:S01]  /*0840*/  IADD3.X R9, PT, PT, R7, R19, RZ, P1, !PT ;  /* 0x0000001307097210 */ /* 0x000fe20000ffe4ff */
[----:B------:R-:W5:Y:S01]  /*0850*/  LDG.E R6, desc[UR4][R6.64] ;  /* 0x0000000406067981 */ /* 0x000f62000c1e1900 */
[----:B------:R-:W-:-:S03]  /*0860*/  IADD3 R18, P1, PT, R16, R17, RZ ;  /* 0x0000001110127210 */ /* 0x000fc60007f3e0ff */
[--C-:B------:R-:W-:Y:S01]  /*0870*/  IMAD.X R17, R9, 0x1, R19.reuse, P2 ;  /* 0x0000000109117824 */ /* 0x100fe200010e0613 */
[----:B------:R-:W5:Y:S03]  /*0880*/  LDG.E R8, desc[UR4][R8.64] ;  /* 0x0000000408087981 */ /* 0x000f66000c1e1900 */
[----:B------:R-:W-:Y:S01]  /*0890*/  IMAD.X R19, R17, 0x1, R19, P1 ;  /* 0x0000000111137824 */ /* 0x000fe200008e0613 */
[----:B------:R-:W5:Y:S04]  /*08a0*/  LDG.E R16, desc[UR4][R16.64] ;  /* 0x0000000410107981 */ /* 0x000f68000c1e1900 */
[----:B------:R-:W5:Y:S01]  /*08b0*/  LDG.E R18, desc[UR4][R18.64] ;  /* 0x0000000412127981 */ /* 0x000f62000c1e1900 */
[----:B------:R-:W-:-:S05]  /*08c0*/  IADD3 R2, P1, PT, R2, 0x8, RZ ;  /* 0x0000000802027810 */ /* 0x000fca0007f3e0ff */
[----:B------:R-:W-:Y:S02]  /*08d0*/  IMAD.X R3, RZ, RZ, R3, P1 ;  /* 0x000000ffff037224 */ /* 0x000fe400008e0603 */
[----:B--2---:R-:W-:-:S04]  /*08e0*/  FADD R5, R5, R0 ;  /* 0x0000000005057221 */ /* 0x004fc80000000000 */
[----:B---3--:R-:W-:-:S04]  /*08f0*/  FADD R5, R5, R4 ;  /* 0x0000000405057221 */ /* 0x008fc80000000000 */
[----:B----4-:R-:W-:-:S04]  /*0900*/  FADD R5, R5, R20 ;  /* 0x0000001405057221 */ /* 0x010fc80000000000 */
[----:B-----5:R-:W-:-:S04]  /*0910*/  FADD R5, R5, R14 ;  /* 0x0000000e05057221 */ /* 0x020fc80000000000 */
[----:B------:R-:W-:-:S04]  /*0920*/  FADD R5, R5, R6 ;  /* 0x0000000605057221 */ /* 0x000fc80000000000 */
[----:B------:R-:W-:-:S04]  /*0930*/  FADD R5, R5, R8 ;  /* 0x0000000805057221 */ /* 0x000fc80000000000 */
[----:B------:R-:W-:-:S04]  /*0940*/  FADD R5, R5, R16 ;  /* 0x0000001005057221 */ /* 0x000fc80000000000 */
[----:B------:R-:W-:-:S07]  /*0950*/  FADD R5, R5, R18 ;  /* 0x0000001205057221 */ /* 0x000fce0000000000 */
.L_x_3:
[----:B------:R-:W-:Y:S05]  /*0960*/  @!P0 BRA `(.L_x_2) ;  /* 0x0000000000e08947 */ /* 0x000fea0003800000 */
[----:B------:R-:W-:Y:S01]  /*0970*/  ISETP.GE.U32.AND P1, PT, R24, 0x4, PT ;  /* 0x000000041800780c */ /* 0x000fe20003f26070 */
[----:B------:R-:W-:Y:S01]  /*0980*/  IMAD.MOV.U32 R4, RZ, RZ, RZ ;  /* 0x000000ffff047224 */ /* 0x000fe200078e00ff */
[----:B------:R-:W-:Y:S02]  /*0990*/  LOP3.LUT R0, R10, 0x3, RZ, 0xc0, !PT ;  /* 0x000000030a007812 */ /* 0x000fe400078ec0ff */
[----:B------:R-:W-:Y:S02]  /*09a0*/  ISETP.GE.U32.AND.EX P1, PT, RZ, RZ, PT, P1 ;  /* 0x000000ffff00720c */ /* 0x000fe40003f26110 */
[----:B------:R-:W-:-:S04]  /*09b0*/  ISETP.NE.U32.AND P0, PT, R0, RZ, PT ;  /* 0x000000ff0000720c */ /* 0x000fc80003f05070 */
[----:B------:R-:W-:-:S07]  /*09c0*/  ISETP.NE.AND.EX P0, PT, R4, RZ, PT, P0 ;  /* 0x000000ff0400720c */ /* 0x000fce0003f05300 */
[----:B------:R-:W-:Y:S06]  /*09d0*/  @!P1 BRA `(.L_x_4) ;  /* 0x00000000006c9947 */ /* 0x000fec0003800000 */
[----:B------:R-:W0:Y:S01]  /*09e0*/  LDCU.64 UR6, c[0x0][0x380] ;  /* 0x00007000ff0677ac */ /* 0x000e220008000a00 */
[----:B------:R-:W-:Y:S01]  /*09f0*/  MOV R8, R12 ;  /* 0x0000000c00087202 */ /* 0x000fe20000000f00 */
[-C--:B------:R-:W-:Y:S01]  /*0a00*/  IMAD R6, R3, R10.reuse, RZ ;  /* 0x0000000a03067224 */ /* 0x080fe200078e02ff */
[----:B------:R-:W-:Y:S01]  /*0a10*/  SHF.L.U64.HI R17, R10, 0x2, R11 ;  /* 0x000000020a117819 */ /* 0x000fe2000001020b */
[----:B------:R-:W-:Y:S02]  /*0a20*/  IMAD.MOV.U32 R9, RZ, RZ, R13 ;  /* 0x000000ffff097224 */ /* 0x000fe400078e000d */
[C---:B------:R-:W-:Y:S02]  /*0a30*/  IMAD R7, R2.reuse, R11, R6 ;  /* 0x0000000b02077224 */ /* 0x040fe400078e0206 */
[----:B------:R-:W-:-:S04]  /*0a40*/  IMAD.WIDE.U32 R8, R2, R10, R8 ;  /* 0x0000000a02087225 */ /* 0x000fc800078e0008 */
[----:B------:R-:W-:Y:S02]  /*0a50*/  IMAD.SHL.U32 R19, R10, 0x4, RZ ;  /* 0x000000040a137824 */ /* 0x000fe400078e00ff */
[----:B------:R-:W-:Y:S01]  /*0a60*/  IMAD.IADD R7, R9, 0x1, R7 ;  /* 0x0000000109077824 */ /* 0x000fe200078e0207 */
[----:B0-----:R-:W-:-:S04]  /*0a70*/  LEA R14, P2, R8, UR6, 0x2 ;  /* 0x00000006080e7c11 */ /* 0x001fc8000f8410ff */
[----:B------:R-:W-:Y:S02]  /*0a80*/  IADD3 R6, P1, PT, R19, R14, RZ ;  /* 0x0000000e13067210 */ /* 0x000fe40007f3e0ff */
[----:B------:R-:W-:Y:S02]  /*0a90*/  LEA.HI.X R15, R8, UR7, R7, 0x2, P2 ;  /* 0x00000007080f7c11 */ /* 0x000fe400090f1407 */
[----:B------:R-:W-:-:S03]  /*0aa0*/  IADD3 R8, P2, PT, R6, R19, RZ ;  /* 0x0000001306087210 */ /* 0x000fc60007f5e0ff */
[----:B------:R-:W-:Y:S01]  /*0ab0*/  IMAD.X R7, R17, 0x1, R15, P1 ;  /* 0x0000000111077824 */ /* 0x000fe200008e060f */
[----:B------:R-:W2:Y:S01]  /*0ac0*/  LDG.E R14, desc[UR4][R14.64] ;  /* 0x000000040e0e7981 */ /* 0x000ea2000c1e1900 */
[----:B------:R-:W-:-:S03]  /*0ad0*/  IADD3 R16, P1, PT, R8, R19, RZ ;  /* 0x0000001308107210 */ /* 0x000fc60007f3e0ff */
[----:B------:R-:W-:Y:S01]  /*0ae0*/  IADD3.X R9, PT, PT, R7, R17, RZ, P2, !PT ;  /* 0x0000001107097210 */ /* 0x000fe200017fe4ff */
[----:B------:R-:W3:Y:S04]  /*0af0*/  LDG.E R6, desc[UR4][R6.64] ;  /* 0x0000000406067981 */ /* 0x000ee8000c1e1900 */
[----:B------:R-:W-:Y:S01]  /*0b00*/  IMAD.X R17, R9, 0x1, R17, P1 ;  /* 0x0000000109117824 */ /* 0x000fe200008e0611 */
[----:B------:R-:W4:Y:S04]  /*0b10*/  LDG.E R8, desc[UR4][R8.64] ;  /* 0x0000000408087981 */ /* 0x000f28000c1e1900 */
[----:B------:R-:W5:Y:S01]  /*0b20*/  LDG.E R16, desc[UR4][R16.64] ;  /* 0x0000000410107981 */ /* 0x000f62000c1e1900 */
[----:B------:R-:W-:-:S05]  /*0b30*/  IADD3 R2, P1, PT, R2, 0x4, RZ ;  /* 0x0000000402027810 */ /* 0x000fca0007f3e0ff */
[----:B------:R-:W-:Y:S02]  /*0b40*/  IMAD.X R3, RZ, RZ, R3, P1 ;  /* 0x000000ffff037224 */ /* 0x000fe400008e0603 */
[----:B--2---:R-:W-:-:S04]  /*0b50*/  FADD R5, R5, R14 ;  /* 0x0000000e05057221 */ /* 0x004fc80000000000 */
[----:B---3--:R-:W-:-:S04]  /*0b60*/  FADD R5, R5, R6 ;  /* 0x0000000605057221 */ /* 0x008fc80000000000 */
[----:B----4-:R-:W-:-:S04]  /*0b70*/  FADD R5, R5, R8 ;  /* 0x0000000805057221 */ /* 0x010fc80000000000 */
[----:B-----5:R-:W-:-:S07]  /*0b80*/  FADD R5, R5, R16 ;  /* 0x0000001005057221 */ /* 0x020fce0000000000 */
.L_x_4:
[----:B------:R-:W-:Y:S05]  /*0b90*/  @!P0 BRA `(.L_x_2) ;  /* 0x0000000000548947 */ /* 0x000fea0003800000 */
[----:B------:R-:W0:Y:S01]  /*0ba0*/  LDCU.64 UR6, c[0x0][0x380] ;  /* 0x00007000ff0677ac */ /* 0x000e220008000a00 */
[-C--:B------:R-:W-:Y:S02]  /*0bb0*/  IMAD R3, R3, R10.reuse, RZ ;  /* 0x0000000a03037224 */ /* 0x080fe400078e02ff */
[----:B------:R-:W-:Y:S02]  /*0bc0*/  IMAD.MOV.U32 R6, RZ, RZ, R12 ;  /* 0x000000ffff067224 */ /* 0x000fe400078e000c */
[----:B------:R-:W-:Y:S02]  /*0bd0*/  IMAD.MOV.U32 R7, RZ, RZ, R13 ;  /* 0x000000ffff077224 */ /* 0x000fe400078e000d */
[----:B------:R-:W-:Y:S01]  /*0be0*/  IMAD R3, R2, R11, R3 ;  /* 0x0000000b02037224 */ /* 0x000fe200078e0203 */
[----:B------:R-:W-:Y:S01]  /*0bf0*/  SHF.L.U64.HI R11, R10, 0x2, R11 ;  /* 0x000000020a0b7819 */ /* 0x000fe2000001020b */
[----:B------:R-:W-:-:S05]  /*0c00*/  IMAD.WIDE.U32 R6, R2, R10, R6 ;  /* 0x0000000a02067225 */ /* 0x000fca00078e0006 */
[----:B------:R-:W-:Y:S02]  /*0c10*/  IADD3 R3, PT, PT, R7, R3, RZ ;  /* 0x0000000307037210 */ /* 0x000fe40007ffe0ff */
[----:B0-----:R-:W-:-:S04]  /*0c20*/  LEA R9, P0, R6, UR6, 0x2 ;  /* 0x0000000606097c11 */ /* 0x001fc8000f8010ff */
[----:B------:R-:W-:-:S09]  /*0c30*/  LEA.HI.X R6, R6, UR7, R3, 0x2, P0 ;  /* 0x0000000706067c11 */ /* 0x000fd200080f1403 */
.L_x_5:
[----:B------:R-:W-:Y:S02]  /*0c40*/  IMAD.MOV.U32 R2, RZ, RZ, R9 ;  /* 0x000000ffff027224 */ /* 0x000fe400078e0009 */
[----:B------:R-:W-:-:S05]  /*0c50*/  IMAD.MOV.U32 R3, RZ, RZ, R6 ;  /* 0x000000ffff037224 */ /* 0x000fca00078e0006 */
[----:B------:R-:W2:Y:S01]  /*0c60*/  LDG.E R2, desc[UR4][R2.64] ;  /* 0x0000000402027981 */ /* 0x000ea2000c1e1900 */
[----:B------:R-:W-:Y:S02]  /*0c70*/  IADD3 R0, P0, PT, R0, -0x1, RZ ;  /* 0xffffffff00007810 */ /* 0x000fe40007f1e0ff */
[----:B------:R-:W-:Y:S02]  /*0c80*/  LEA R9, P1, R10, R9, 0x2 ;  /* 0x000000090a097211 */ /* 0x000fe400078210ff */
[----:B------:R-:W-:Y:S02]  /*0c90*/  IADD3.X R4, PT, PT, R4, -0x1, RZ, P0, !PT ;  /* 0xffffffff04047810 */ /* 0x000fe400007fe4ff */
[----:B------:R-:W-:Y:S01]  /*0ca0*/  ISETP.NE.U32.AND P0, PT, R0, RZ, PT ;  /* 0x000000ff0000720c */ /* 0x000fe20003f05070 */
[----:B------:R-:W-:-:S03]  /*0cb0*/  IMAD.X R6, R6, 0x1, R11, P1 ;  /* 0x0000000106067824 */ /* 0x000fc600008e060b */
[----:B------:R-:W-:Y:S01]  /*0cc0*/  ISETP.NE.AND.EX P0, PT, R4, RZ, PT, P0 ;  /* 0x000000ff0400720c */ /* 0x000fe20003f05300 */
[----:B--2---:R-:W-:-:S12]  /*0cd0*/  FADD R5, R2, R5 ;  /* 0x0000000502057221 */ /* 0x004fd80000000000 */
[----:B------:R-:W-:Y:S05]  /*0ce0*/  @P0 BRA `(.L_x_5) ;  /* 0xfffffffc00d40947 */ /* 0x000fea000383ffff */
.L_x_2:
[----:B------:R-:W0:Y:S02]  /*0cf0*/  LDCU.64 UR6, c[0x0][0x388] ;  /* 0x00007100ff0677ac */ /* 0x000e240008000a00 */
[----:B0-----:R-:W-:-:S04]  /*0d00*/  LEA R2, P0, R12, UR6, 0x2 ;  /* 0x000000060c027c11 */ /* 0x001fc8000f8010ff */
[----:B------:R-:W-:-:S05]  /*0d10*/  LEA.HI.X R3, R12, UR7, R13, 0x2, P0 ;  /* 0x000000070c037c11 */ /* 0x000fca00080f140d */
[----:B------:R-:W-:Y:S01]  /*0d20*/  STG.E desc[UR4][R2.64], R5 ;  /* 0x0000000502007986 */ /* 0x000fe2000c101904 */
[----:B------:R-:W-:Y:S05]  /*0d30*/  EXIT ;  /* 0x000000000000794d */ /* 0x000fea0003800000 */
.L_x_6:
[----:B------:R-:W-:-:S00]  /*0d40*/  BRA `(.L_x_6) ;  /* 0xfffffffc00fc7947 */ /* 0x000fc0000383ffff */
[----:B------:R-:W-:-:S00]  /*0d50*/  NOP ;  /* 0x0000000000007918 */ /* 0x000fc00000000000 */
        /* <DEDUP_REMOVED lines=10> */
.L_x_20:


//--------------------- .text._Z8row_sumsPKfPfm   --------------------------
	.section	.text._Z8row_sumsPKfPfm,"ax",@progbits
	.align	128
        .global         _Z8row_sumsPKfPfm
        .type           _Z8row_sumsPKfPfm,@function
        .size           _Z8row_sumsPKfPfm,(.L_x_21 - _Z8row_sumsPKfPfm)
        .other          _Z8row_sumsPKfPfm,@"STO_CUDA_ENTRY STV_DEFAULT"
_Z8row_sumsPKfPfm:
.text._Z8row_sumsPKfPfm:
[----:B------:R-:W-:Y:S08]  /*0000*/  LDC R1, c[0x0][0x37c] ;  /* 0x0000df00ff017b82 */ /* 0x000ff00000000800 */
[----:B------:R-:W0:Y:S08]  /*0010*/  S2UR UR6, SR_CTAID.X ;  /* 0x00000000000679c3 */ /* 0x000e300000002500 */
[----:B------:R-:W0:Y:S02]  /*0020*/  LDC.64 R2, c[0x0][0x390] ;  /* 0x0000e400ff027b82 */ /* 0x000e240000000a00 */
[----:B0-----:R-:W-:-:S04]  /*0030*/  ISETP.LE.U32.AND P0, PT, R2, UR6, PT ;  /* 0x0000000602007c0c */ /* 0x001fc8000bf03070 */
[----:B------:R-:W-:-:S13]  /*0040*/  ISETP.GE.U32.AND.EX P0, PT, RZ, R3, PT, P0 ;  /* 0x00000003ff00720c */ /* 0x000fda0003f06100 */
[----:B------:R-:W-:Y:S05]  /*0050*/  @P0 EXIT ;  /* 0x000000000000094d */ /* 0x000fea0003800000 */
[----:B------:R-:W0:Y:S01]  /*0060*/  S2R R4, SR_TID.X ;  /* 0x0000000000047919 */ /* 0x000e220000002100 */
[----:B------:R-:W1:Y:S01]  /*0070*/  S2UR UR5, SR_CgaCtaId ;  /* 0x00000000000579c3 */ /* 0x000e620000008800 */
[----:B------:R-:W-:Y:S01]  /*0080*/  UMOV UR4, 0x400 ;  /* 0x0000040000047882 */ /* 0x000fe20000000000 */
[----:B------:R-:W2:Y:S01]  /*0090*/  LDCU.64 UR8, c[0x0][0x358] ;  /* 0x00006b00ff0877ac */ /* 0x000ea20008000a00 */
[----:B------:R-:W-:Y:S01]  /*00a0*/  BSSY.RECONVERGENT B0, `(.L_x_7) ;  /* 0x0000097000007945 */ /* 0x000fe20003800200 */
[----:B-1----:R-:W-:-:S06]  /*00b0*/  ULEA UR4, UR5, UR4, 0x18 ;  /* 0x0000000405047291 */ /* 0x002fcc000f8ec0ff */
[C---:B0-----:R-:W-:Y:S02]  /*00c0*/  LEA R8, R4.reuse, UR4, 0x2 ;  /* 0x0000000404087c11 */ /* 0x041fe4000f8e10ff */
[----:B------:R-:W-:-:S03]  /*00d0*/  ISETP.GE.U32.AND P0, PT, R4, R2, PT ;  /* 0x000000020400720c */ /* 0x000fc60003f06070 */
[----:B------:R0:W-:Y:S01]  /*00e0*/  STS [R8], RZ ;  /* 0x000000ff08007388 */ /* 0x0001e20000000800 */
[----:B------:R-:W-:-:S13]  /*00f0*/  ISETP.GE.U32.AND.EX P0, PT, RZ, R3, PT, P0 ;  /* 0x00000003ff00720c */ /* 0x000fda0003f06100 */
[----:B0-2---:R-:W-:Y:S05]  /*0100*/  @P0 BRA `(.L_x_8) ;  /* 0x0000000800400947 */ /* 0x005fea0003800000 */
[----:B------:R-:W-:Y:S01]  /*0110*/  LOP3.LUT R7, RZ, R4, RZ, 0x33, !PT ;  /* 0x00000004ff077212 */ /* 0x000fe200078e33ff */
[----:B------:R-:W-:Y:S01]  /*0120*/  BSSY.RECONVERGENT B1, `(.L_x_9) ;  /* 0x0000046000017945 */ /* 0x000fe20003800200 */
[----:B------:R-:W-:Y:S02]  /*0130*/  IMAD.MOV.U32 R13, RZ, RZ, RZ ;  /* 0x000000ffff0d7224 */ /* 0x000fe400078e00ff */
[----:B------:R-:W-:Y:S01]  /*0140*/  IADD3 R6, P0, PT, R7, R2, RZ ;  /* 0x0000000207067210 */ /* 0x000fe20007f1e0ff */
[----:B------:R-:W-:Y:S02]  /*0150*/  IMAD.MOV.U32 R10, RZ, RZ, R4 ;  /* 0x000000ffff0a7224 */ /* 0x000fe400078e0004 */
[----:B------:R-:W-:Y:S01]  /*0160*/  IMAD.MOV.U32 R11, RZ, RZ, RZ ;  /* 0x000000ffff0b7224 */ /* 0x000fe200078e00ff */
[----:B------:R-:W-:Y:S02]  /*0170*/  IADD3.X R9, PT, PT, R3, -0x1, RZ, P0, !PT ;  /* 0xffffffff03097810 */ /* 0x000fe400007fe4ff */
[----:B------:R-:W-:-:S02]  /*0180*/  ISETP.GE.U32.AND P1, PT, R6, 0xf00, PT ;  /* 0x00000f000600780c */ /* 0x000fc40003f26070 */
[----:B------:R-:W-:Y:S02]  /*0190*/  SHF.R.U64 R0, R6, 0x8, R9 ;  /* 0x0000000806007819 */ /* 0x000fe40000001209 */
[----:B------:R-:W-:Y:S02]  /*01a0*/  ISETP.GE.U32.AND.EX P1, PT, R9, RZ, PT, P1 ;  /* 0x000000ff0900720c */ /* 0x000fe40003f26110 */
[----:B------:R-:W-:-:S04]  /*01b0*/  IADD3 R0, P2, PT, R0, 0x1, RZ ;  /* 0x0000000100007810 */ /* 0x000fc80007f5e0ff */
[----:B------:R-:W-:Y:S02]  /*01c0*/  LOP3.LUT R26, R0, 0xf, RZ, 0xc0, !PT ;  /* 0x0000000f001a7812 */ /* 0x000fe400078ec0ff */
[----:B------:R-:W-:Y:S02]  /*01d0*/  LEA.HI.X R9, R9, RZ, RZ, 0x18, P2 ;  /* 0x000000ff09097211 */ /* 0x000fe400010fc4ff */
[----:B------:R-:W-:-:S04]  /*01e0*/  ISETP.NE.U32.AND P0, PT, R26, RZ, PT ;  /* 0x000000ff1a00720c */ /* 0x000fc80003f05070 */
[----:B------:R-:W-:Y:S01]  /*01f0*/  ISETP.NE.AND.EX P0, PT, RZ, RZ, PT, P0 ;  /* 0x000000ffff00720c */ /* 0x000fe20003f05300 */
[----:B------:R-:W-:-:S12]  /*0200*/  @!P1 BRA `(.L_x_10) ;  /* 0x0000000000dc9947 */ /* 0x000fd80003800000 */
[----:B------:R-:W0:Y:S01]  /*0210*/  LDCU.64 UR4, c[0x0][0x380] ;  /* 0x00007000ff0477ac */ /* 0x000e220008000a00 */
[----:B------:R-:W-:Y:S02]  /*0220*/  IMAD.MOV.U32 R5, RZ, RZ, RZ ;  /* 0x000000ffff057224 */ /* 0x000fe400078e00ff */
[----:B------:R-:W-:Y:S01]  /*0230*/  HFMA2 R11, -RZ, RZ, 0, 0 ;  /* 0x00000000ff0b7431 */ /* 0x000fe200000001ff */
[----:B------:R-:W-:Y:S01]  /*0240*/  LOP3.LUT R9, R9, 0x1ffffff, RZ, 0xc0, !PT ;  /* 0x01ffffff09097812 */ /* 0x000fe200078ec0ff */
[----:B------:R-:W-:Y:S01]  /*0250*/  IMAD.MOV.U32 R13, RZ, RZ, RZ ;  /* 0x000000ffff0d7224 */ /* 0x000fe200078e00ff */
[----:B------:R-:W-:Y:S01]  /*0260*/  LOP3.LUT R15, R0, 0xfffffff0, RZ, 0xc0, !PT ;  /* 0xfffffff0000f7812 */ /* 0x000fe200078ec0ff */
[----:B------:R-:W-:-:S04]  /*0270*/  IMAD.WIDE.U32 R6, R2, UR6, R4 ;  /* 0x0000000602067c25 */ /* 0x000fc8000f8e0004 */
[----:B------:R-:W-:Y:S02]  /*0280*/  IMAD R7, R3, UR6, R7 ;  /* 0x0000000603077c24 */ /* 0x000fe4000f8e0207 */
[----:B------:R-:W-:Y:S01]  /*0290*/  IMAD.MOV.U32 R10, RZ, RZ, R4 ;  /* 0x000000ffff0a7224 */ /* 0x000fe200078e0004 */
[----:B0-----:R-:W-:-:S04]  /*02a0*/  LEA R12, P1, R6, UR4, 0x2 ;  /* 0x00000004060c7c11 */ /* 0x001fc8000f8210ff */
[----:B------:R-:W-:Y:S02]  /*02b0*/  IADD3 R12, P2, PT, R12, 0x2000, RZ ;  /* 0x000020000c0c7810 */ /* 0x000fe40007f5e0ff */
[----:B------:R-:W-:-:S05]  /*02c0*/  LEA.HI.X R7, R6, UR5, R7, 0x2, P1 ;  /* 0x0000000506077c11 */ /* 0x000fca00088f1407 */
[----:B------:R-:W-:-:S07]  /*02d0*/  IMAD.X R7, RZ, RZ, R7, P2 ;  /* 0x000000ffff077224 */ /* 0x000fce00010e0607 */
.L_x_11:
[----:B------:R-:W-:-:S05]  /*02e0*/  IMAD.MOV.U32 R6, RZ, RZ, R12 ;  /* 0x000000ffff067224 */ /* 0x000fca00078e000c */
[----:B------:R-:W2:Y:S04]  /*02f0*/  LDG.E R28, desc[UR8][R6.64+-0x2000] ;  /* 0xffe00008061c7981 */ /* 0x000ea8000c1e1900 */
[----:B------:R-:W3:Y:S04]  /*0300*/  LDG.E R25, desc[UR8][R6.64+-0x1c00] ;  /* 0xffe4000806197981 */ /* 0x000ee8000c1e1900 */
[----:B------:R-:W4:Y:S04]  /*0310*/  LDG.E R24, desc[UR8][R6.64+-0x1800] ;  /* 0xffe8000806187981 */ /* 0x000f28000c1e1900 */
[----:B------:R-:W5:Y:S04]  /*0320*/  LDG.E R12, desc[UR8][R6.64+-0x1400] ;  /* 0xffec0008060c7981 */ /* 0x000f68000c1e1900 */
        /* <DEDUP_REMOVED lines=8> */
[----:B------:R-:W5:Y:S01]  /*03b0*/  LDG.E R14, desc[UR8][R6.64+0x1000] ;  /* 0x00100008060e7981 */ /* 0x000f62000c1e1900 */
[----:B--2---:R-:W-:-:S03]  /*03c0*/  FADD R28, R28, R13 ;  /* 0x0000000d1c1c7221 */ /* 0x004fc60000000000 */
[----:B------:R-:W2:Y:S01]  /*03d0*/  LDG.E R13, desc[UR8][R6.64+0x1400] ;  /* 0x00140008060d7981 */ /* 0x000ea2000c1e1900 */
[----:B---3--:R-:W-:-:S03]  /*03e0*/  FADD R27, R28, R25 ;  /* 0x000000191c1b7221 */ /* 0x008fc60000000000 */
[----:B------:R-:W3:Y:S01]  /*03f0*/  LDG.E R25, desc[UR8][R6.64+0x1800] ;  /* 0x0018000806197981 */ /* 0x000ee2000c1e1900 */
[----:B----4-:R-:W-:-:S03]  /*0400*/  FADD R27, R27, R24 ;  /* 0x000000181b1b7221 */ /* 0x010fc60000000000 */
[----:B------:R0:W4:Y:S01]  /*0410*/  LDG.E R24, desc[UR8][R6.64+0x1c00] ;  /* 0x001c000806187981 */ /* 0x000122000c1e1900 */
[----:B------:R-:W-:Y:S01]  /*0420*/  IADD3 R15, P1, PT, R15, -0x10, RZ ;  /* 0xfffffff00f0f7810 */ /* 0x000fe20007f3e0ff */
[----:B-----5:R-:W-:Y:S01]  /*0430*/  FADD R12, R27, R12 ;  /* 0x0000000c1b0c7221 */ /* 0x020fe20000000000 */
[----:B------:R-:W-:Y:S02]  /*0440*/  IADD3 R10, P2, PT, R10, 0x1000, RZ ;  /* 0x000010000a0a7810 */ /* 0x000fe40007f5e0ff */
[----:B------:R-:W-:Y:S01]  /*0450*/  IADD3.X R9, PT, PT, R9, -0x1, RZ, P1, !PT ;  /* 0xffffffff09097810 */ /* 0x000fe20000ffe4ff */
[----:B------:R-:W-:Y:S01]  /*0460*/  FADD R23, R12, R23 ;  /* 0x000000170c177221 */ /* 0x000fe20000000000 */
[----:B------:R-:W-:Y:S01]  /*0470*/  ISETP.NE.U32.AND P1, PT, R15, RZ, PT ;  /* 0x000000ff0f00720c */ /* 0x000fe20003f25070 */
[----:B------:R-:W-:Y:S01]  /*0480*/  IMAD.X R11, RZ, RZ, R11, P2 ;  /* 0x000000ffff0b7224 */ /* 0x000fe200010e060b */
[----:B------:R-:W-:Y:S01]  /*0490*/  IADD3 R12, P3, PT, R6, 0x4000, RZ ;  /* 0x00004000060c7810 */ /* 0x000fe20007f7e0ff */
[----:B------:R-:W-:Y:S01]  /*04a0*/  FADD R22, R23, R22 ;  /* 0x0000001617167221 */ /* 0x000fe20000000000 */
[----:B------:R-:W-:-:S03]  /*04b0*/  ISETP.NE.AND.EX P1, PT, R9, RZ, PT, P1 ;  /* 0x000000ff0900720c */ /* 0x000fc60003f25310 */
[----:B------:R-:W-:Y:S01]  /*04c0*/  FADD R21, R22, R21 ;  /* 0x0000001516157221 */ /* 0x000fe20000000000 */
[----:B0-----:R-:W-:-:S03]  /*04d0*/  IMAD.X R7, RZ, RZ, R7, P3 ;  /* 0x000000ffff077224 */ /* 0x001fc600018e0607 */
[----:B------:R-:W-:-:S04]  /*04e0*/  FADD R20, R21, R20 ;  /* 0x0000001415147221 */ /* 0x000fc80000000000 */
[----:B------:R-:W-:-:S04]  /*04f0*/  FADD R19, R20, R19 ;  /* 0x0000001314137221 */ /* 0x000fc80000000000 */
[----:B------:R-:W-:-:S04]  /*0500*/  FADD R18, R19, R18 ;  /* 0x0000001213127221 */ /* 0x000fc80000000000 */
[----:B------:R-:W-:-:S04]  /*0510*/  FADD R17, R18, R17 ;  /* 0x0000001112117221 */ /* 0x000fc80000000000 */
[----:B------:R-:W-:-:S04]  /*0520*/  FADD R17, R17, R16 ;  /* 0x0000001011117221 */ /* 0x000fc80000000000 */
[----:B------:R-:W-:-:S04]  /*0530*/  FADD R14, R17, R14 ;  /* 0x0000000e110e7221 */ /* 0x000fc80000000000 */
[----:B--2---:R-:W-:-:S04]  /*0540*/  FADD R14, R14, R13 ;  /* 0x0000000d0e0e7221 */ /* 0x004fc80000000000 */
[----:B---3--:R-:W-:-:S04]  /*0550*/  FADD R25, R14, R25 ;  /* 0x000000190e197221 */ /* 0x008fc80000000000 */
[----:B----4-:R-:W-:Y:S01]  /*0560*/  FADD R13, R25, R24 ;  /* 0x00000018190d7221 */ /* 0x010fe20000000000 */
[----:B------:R-:W-:Y:S06]  /*0570*/  @P1 BRA `(.L_x_11) ;  /* 0xfffffffc00581947 */ /* 0x000fec000383ffff */
.L_x_10:
[----:B------:R-:W-:Y:S05]  /*0580*/  BSYNC.RECONVERGENT B1 ;  /* 0x0000000000017941 */ /* 0x000fea0003800200 */
.L_x_9:
[----:B------:R-:W-:Y:S04]  /*0590*/  BSSY.RECONVERGENT B1, `(.L_x_12) ;  /* 0x0000046000017945 */ /* 0x000fe80003800200 */
[----:B------:R-:W-:Y:S05]  /*05a0*/  @!P0 BRA `(.L_x_13) ;  /* 0x0000000400108947 */ /* 0x000fea0003800000 */
[----:B------:R-:W-:Y:S01]  /*05b0*/  ISETP.GE.U32.AND P0, PT, R26, 0x8, PT ;  /* 0x000000081a00780c */ /* 0x000fe20003f06070 */
[----:B------:R-:W-:Y:S01]  /*05c0*/  BSSY.RECONVERGENT B2, `(.L_x_14) ;  /* 0x000001d000027945 */ /* 0x000fe20003800200 */
[----:B------:R-:W-:Y:S02]  /*05d0*/  LOP3.LUT R17, R0, 0x7, RZ, 0xc0, !PT ;  /* 0x0000000700117812 */ /* 0x000fe400078ec0ff */
[----:B------:R-:W-:Y:S02]  /*05e0*/  ISETP.GE.U32.AND.EX P0, PT, RZ, RZ, PT, P0 ;  /* 0x000000ffff00720c */ /* 0x000fe40003f06100 */
[----:B------:R-:W-:-:S04]  /*05f0*/  ISETP.NE.U32.AND P1, PT, R17, RZ, PT ;  /* 0x000000ff1100720c */ /* 0x000fc80003f25070 */
[----:B------:R-:W-:-:S07]  /*0600*/  ISETP.NE.AND.EX P1, PT, RZ, RZ, PT, P1 ;  /* 0x000000ffff00720c */ /* 0x000fce0003f25310 */
[----:B------:R-:W-:Y:S06]  /*0610*/  @!P0 BRA `(.L_x_15) ;  /* 0x00000000005c8947 */ /* 0x000fec0003800000 */
[----:B------:R-:W0:Y:S01]  /*0620*/  LDCU.64 UR4, c[0x0][0x380] ;  /* 0x00007000ff0477ac */ /* 0x000e220008000a00 */
[----:B------:R-:W-:-:S04]  /*0630*/  IMAD.WIDE.U32 R14, R2, UR6, R10 ;  /* 0x00000006020e7c25 */ /* 0x000fc8000f8e000a */
[----:B------:R-:W-:Y:S01]  /*0640*/  IMAD R7, R3, UR6, R15 ;  /* 0x0000000603077c24 */ /* 0x000fe2000f8e020f */
[----:B0-----:R-:W-:-:S04]  /*0650*/  LEA R6, P0, R14, UR4, 0x2 ;  /* 0x000000040e067c11 */ /* 0x001fc8000f8010ff */
[----:B------:R-:W-:-:S05]  /*0660*/  LEA.HI.X R7, R14, UR5, R7, 0x2, P0 ;  /* 0x000000050e077c11 */ /* 0x000fca00080f1407 */
[----:B------:R-:W2:Y:S04]  /*0670*/  LDG.E R12, desc[UR8][R6.64] ;  /* 0x00000008060c7981 */ /* 0x000ea8000c1e1900 */
[----:B------:R-:W3:Y:S04]  /*0680*/  LDG.E R9, desc[UR8][R6.64+0x400] ;  /* 0x0004000806097981 */ /* 0x000ee8000c1e1900 */
[----:B------:R-:W4:Y:S04]  /*0690*/  LDG.E R14, desc[UR8][R6.64+0x800] ;  /* 0x00080008060e7981 */ /* 0x000f28000c1e1900 */
[----:B------:R-:W5:Y:S04]  /*06a0*/  LDG.E R16, desc[UR8][R6.64+0xc00] ;  /* 0x000c000806107981 */ /* 0x000f68000c1e1900 */
[----:B------:R-:W5:Y:S04]  /*06b0*/  LDG.E R18, desc[UR8][R6.64+0x1000] ;  /* 0x0010000806127981 */ /* 0x000f68000c1e1900 */
[----:B------:R-:W5:Y:S04]  /*06c0*/  LDG.E R20, desc[UR8][R6.64+0x1400] ;  /* 0x0014000806147981 */ /* 0x000f68000c1e1900 */
[----:B------:R-:W5:Y:S04]  /*06d0*/  LDG.E R22, desc[UR8][R6.64+0x1800] ;  /* 0x0018000806167981 */ /* 0x000f68000c1e1900 */
[----:B------:R-:W5:Y:S01]  /*06e0*/  LDG.E R24, desc[UR8][R6.64+0x1c00] ;  /* 0x001c000806187981 */ /* 0x000f62000c1e1900 */
[----:B------:R-:W-:-:S04]  /*06f0*/  IADD3 R10, P0, PT, R10, 0x800, RZ ;  /* 0x000008000a0a7810 */ /* 0x000fc80007f1e0ff */
[----:B------:R-:W-:Y:S01]  /*0700*/  IADD3.X R11, PT, PT, RZ, R11, RZ, P0, !PT ;  /* 0x0000000bff0b7210 */ /* 0x000fe200007fe4ff */
        /* <DEDUP_REMOVED lines=8> */
.L_x_15:
[----:B------:R-:W-:Y:S05]  /*0790*/  BSYNC.RECONVERGENT B2 ;  /* 0x0000000000027941 */ /* 0x000fea0003800200 */
.L_x_14:
[----:B------:R-:W-:Y:S05]  /*07a0*/  @!P1 BRA `(.L_x_13) ;  /* 0x0000000000909947 */ /* 0x000fea0003800000 */
[----:B------:R-:W-:-:S04]  /*07b0*/  ISETP.GE.U32.AND P0, PT, R17, 0x4, PT ;  /* 0x000000041100780c */ /* 0x000fc80003f06070 */
[----:B------:R-:W-:-:S13]  /*07c0*/  ISETP.GE.U32.AND.EX P0, PT, RZ, RZ, PT, P0 ;  /* 0x000000ffff00720c */ /* 0x000fda0003f06100 */
[----:B------:R-:W0:Y:S01]  /*07d0*/  @P0 LDC.64 R14, c[0x0][0x380] ;  /* 0x0000e000ff0e0b82 */ /* 0x000e220000000a00 */
[----:B------:R-:W-:-:S04]  /*07e0*/  @P0 IMAD.WIDE.U32 R6, R2, UR6, R10 ;  /* 0x0000000602060c25 */ /* 0x000fc8000f8e000a */
[----:B------:R-:W-:Y:S01]  /*07f0*/  @P0 IMAD R7, R3, UR6, R7 ;  /* 0x0000000603070c24 */ /* 0x000fe2000f8e0207 */
[----:B0-----:R-:W-:-:S04]  /*0800*/  @P0 LEA R14, P1, R6, R14, 0x2 ;  /* 0x0000000e060e0211 */ /* 0x001fc800078210ff */
[----:B------:R-:W-:-:S05]  /*0810*/  @P0 LEA.HI.X R15, R6, R15, R7, 0x2, P1 ;  /* 0x0000000f060f0211 */ /* 0x000fca00008f1407 */
[----:B------:R-:W2:Y:S04]  /*0820*/  @P0 LDG.E R6, desc[UR8][R14.64] ;  /* 0x000000080e060981 */ /* 0x000ea8000c1e1900 */
[----:B------:R-:W3:Y:S04]  /*0830*/  @P0 LDG.E R7, desc[UR8][R14.64+0x400] ;  /* 0x000400080e070981 */ /* 0x000ee8000c1e1900 */
[----:B------:R-:W4:Y:S04]  /*0840*/  @P0 LDG.E R17, desc[UR8][R14.64+0x800] ;  /* 0x000800080e110981 */ /* 0x000f28000c1e1900 */
[----:B------:R-:W5:Y:S01]  /*0850*/  @P0 LDG.E R19, desc[UR8][R14.64+0xc00] ;  /* 0x000c00080e130981 */ /* 0x000f62000c1e1900 */
[----:B------:R-:W-:Y:S01]  /*0860*/  LOP3.LUT R9, R0, 0x3, RZ, 0xc0, !PT ;  /* 0x0000000300097812 */ /* 0x000fe200078ec0ff */
[----:B------:R-:W-:Y:S01]  /*0870*/  IMAD.MOV.U32 R12, RZ, RZ, RZ ;  /* 0x000000ffff0c7224 */ /* 0x000fe200078e00ff */
[----:B------:R-:W-:-:S02]  /*0880*/  @P0 IADD3 R10, P2, PT, R10, 0x400, RZ ;  /* 0x000004000a0a0810 */ /* 0x000fc40007f5e0ff */
[----:B------:R-:W-:-:S03]  /*0890*/  ISETP.NE.U32.AND P1, PT, R9, RZ, PT ;  /* 0x000000ff0900720c */ /* 0x000fc60003f25070 */
[----:B------:R-:W-:Y:S01]  /*08a0*/  @P0 IMAD.X R11, RZ, RZ, R11, P2 ;  /* 0x000000ffff0b0224 */ /* 0x000fe200010e060b */
[----:B------:R-:W-:Y:S01]  /*08b0*/  ISETP.NE.AND.EX P1, PT, R12, RZ, PT, P1 ;  /* 0x000000ff0c00720c */ /* 0x000fe20003f25310 */
[----:B--2---:R-:W-:-:S04]  /*08c0*/  @P0 FADD R6, R13, R6 ;  /* 0x000000060d060221 */ /* 0x004fc80000000000 */
[----:B---3--:R-:W-:-:S04]  /*08d0*/  @P0 FADD R6, R6, R7 ;  /* 0x0000000706060221 */ /* 0x008fc80000000000 */
[----:B----4-:R-:W-:-:S04]  /*08e0*/  @P0 FADD R6, R6, R17 ;  /* 0x0000001106060221 */ /* 0x010fc80000000000 */
[----:B-----5:R-:W-:Y:S01]  /*08f0*/  @P0 FADD R13, R6, R19 ;  /* 0x00000013060d0221 */ /* 0x020fe20000000000 */
[----:B------:R-:W-:Y:S06]  /*0900*/  @!P1 BRA `(.L_x_13) ;  /* 0x0000000000389947 */ /* 0x000fec0003800000 */
[----:B------:R-:W0:Y:S01]  /*0910*/  LDCU.64 UR4, c[0x0][0x380] ;  /* 0x00007000ff0477ac */ /* 0x000e220008000a00 */
[----:B------:R-:W-:-:S04]  /*0920*/  IMAD.WIDE.U32 R6, R2, UR6, R10 ;  /* 0x0000000602067c25 */ /* 0x000fc8000f8e000a */
[----:B------:R-:W-:Y:S01]  /*0930*/  IMAD R3, R3, UR6, R7 ;  /* 0x0000000603037c24 */ /* 0x000fe2000f8e0207 */
[----:B0-----:R-:W-:-:S04]  /*0940*/  LEA R2, P0, R6, UR4, 0x2 ;  /* 0x0000000406027c11 */ /* 0x001fc8000f8010ff */
[----:B------:R-:W-:-:S09]  /*0950*/  LEA.HI.X R3, R6, UR5, R3, 0x2, P0 ;  /* 0x0000000506037c11 */ /* 0x000fd200080f1403 */
.L_x_16:
[----:B------:R0:W2:Y:S01]  /*0960*/  LDG.E R0, desc[UR8][R2.64] ;  /* 0x0000000802007981 */ /* 0x0000a2000c1e1900 */
[----:B------:R-:W-:-:S04]  /*0970*/  IADD3 R9, P0, PT, R9, -0x1, RZ ;  /* 0xffffffff09097810 */ /* 0x000fc80007f1e0ff */
[----:B------:R-:W-:Y:S02]  /*0980*/  IADD3.X R12, PT, PT, R12, -0x1, RZ, P0, !PT ;  /* 0xffffffff0c0c7810 */ /* 0x000fe400007fe4ff */
[----:B------:R-:W-:Y:S02]  /*0990*/  ISETP.NE.U32.AND P0, PT, R9, RZ, PT ;  /* 0x000000ff0900720c */ /* 0x000fe40003f05070 */
[----:B0-----:R-:W-:Y:S02]  /*09a0*/  IADD3 R2, P1, PT, R2, 0x400, RZ ;  /* 0x0000040002027810 */ /* 0x001fe40007f3e0ff */
[----:B------:R-:W-:-:S03]  /*09b0*/  ISETP.NE.AND.EX P0, PT, R12, RZ, PT, P0 ;  /* 0x000000ff0c00720c */ /* 0x000fc60003f05300 */
[----:B------:R-:W-:Y:S02]  /*09c0*/  IMAD.X R3, RZ, RZ, R3, P1 ;  /* 0x000000ffff037224 */ /* 0x000fe400008e0603 */
[----:B--2---:R-:W-:-:S08]  /*09d0*/  FADD R13, R0, R13 ;  /* 0x0000000d000d7221 */ /* 0x004fd00000000000 */
[----:B------:R-:W-:Y:S05]  /*09e0*/  @P0 BRA `(.L_x_16) ;  /* 0xfffffffc00dc0947 */ /* 0x000fea000383ffff */
.L_x_13:
[----:B------:R-:W-:Y:S05]  /*09f0*/  BSYNC.RECONVERGENT B1 ;  /* 0x0000000000017941 */ /* 0x000fea0003800200 */
.L_x_12:
[----:B------:R0:W-:Y:S02]  /*0a00*/  STS [R8], R13 ;  /* 0x0000000d08007388 */ /* 0x0001e40000000800 */
.L_x_8:
[----:B------:R-:W-:Y:S05]  /*0a10*/  BSYNC.RECONVERGENT B0 ;  /* 0x0000000000007941 */ /* 0x000fea0003800200 */
.L_x_7:
[----:B------:R-:W1:Y:S01]  /*0a20*/  LDCU UR4, c[0x0][0x360] ;  /* 0x00006c00ff0477ac */ /* 0x000e620008000800 */
[----:B------:R-:W-:Y:S01]  /*0a30*/  ISETP.NE.AND P1, PT, R4, RZ, PT ;  /* 0x000000ff0400720c */ /* 0x000fe20003f25270 */
[----:B-1----:R-:W-:-:S09]  /*0a40*/  UISETP.GE.U32.AND UP0, UPT, UR4, 0x2, UPT ;  /* 0x000000020400788c */ /* 0x002fd2000bf06070 */
[----:B------:R-:W-:Y:S05]  /*0a50*/  BRA.U !UP0, `(.L_x_17) ;  /* 0x0000000108307547 */ /* 0x000fea000b800000 */
[----:B------:R-:W-:-:S07]  /*0a60*/  IMAD.U32 R0, RZ, RZ, UR4 ;  /* 0x00000004ff007e24 */ /* 0x000fce000f8e00ff */
.L_x_18:
[----:B------:R-:W-:Y:S01]  /*0a70*/  BAR.SYNC.DEFER_BLOCKING 0x0 ;  /* 0x0000000000007b1d */ /* 0x000fe20000010000 */
[----:B------:R-:W-:-:S04]  /*0a80*/  SHF.R.U32.HI R7, RZ, 0x1, R0 ;  /* 0x00000001ff077819 */ /* 0x000fc80000011600 */
[----:B------:R-:W-:-:S13]  /*0a90*/  ISETP.GE.U32.AND P0, PT, R4, R7, PT ;  /* 0x000000070400720c */ /* 0x000fda0003f06070 */
[----:B------:R-:W-:Y:S01]  /*0aa0*/  @!P0 LEA R2, R7, R8, 0x2 ;  /* 0x0000000807028211 */ /* 0x000fe200078e10ff */
[----:B------:R-:W-:Y:S05]  /*0ab0*/  @!P0 LDS R3, [R8] ;  /* 0x0000000008038984 */ /* 0x000fea0000000800 */
[----:B------:R-:W1:Y:S02]  /*0ac0*/  @!P0 LDS R2, [R2] ;  /* 0x0000000002028984 */ /* 0x000e640000000800 */
[----:B-1----:R-:W-:-:S05]  /*0ad0*/  @!P0 FADD R3, R2, R3 ;  /* 0x0000000302038221 */ /* 0x002fca0000000000 */
[----:B------:R1:W-:Y:S01]  /*0ae0*/  @!P0 STS [R8], R3 ;  /* 0x0000000308008388 */ /* 0x0003e20000000800 */
[----:B------:R-:W-:Y:S01]  /*0af0*/  ISETP.GT.U32.AND P0, PT, R0, 0x3, PT ;  /* 0x000000030000780c */ /* 0x000fe20003f04070 */
[----:B------:R-:W-:-:S12]  /*0b00*/  IMAD.MOV.U32 R0, RZ, RZ, R7 ;  /* 0x000000ffff007224 */ /* 0x000fd800078e0007 */
[----:B-1----:R-:W-:Y:S05]  /*0b10*/  @P0 BRA `(.L_x_18) ;  /* 0xfffffffc00d40947 */ /* 0x002fea000383ffff */
.L_x_17:
[----:B------:R-:W-:Y:S05]  /*0b20*/  @P1 EXIT ;  /* 0x000000000000194d */ /* 0x000fea0003800000 */
[----:B------:R-:W1:Y:S01]  /*0b30*/  S2UR UR5, SR_CgaCtaId ;  /* 0x00000000000579c3 */ /* 0x000e620000008800 */
[----:B------:R-:W-:Y:S02]  /*0b40*/  UMOV UR4, 0x400 ;  /* 0x0000040000047882 */ /* 0x000fe40000000000 */
[----:B-1----:R-:W-:-:S09]  /*0b50*/  ULEA UR4, UR5, UR4, 0x18 ;  /* 0x0000000405047291 */ /* 0x002fd2000f8ec0ff */
[----:B------:R-:W1:Y:S02]  /*0b60*/  LDS R5, [UR4] ;  /* 0x00000004ff057984 */ /* 0x000e640008000800 */
[----:B------:R-:W2:Y:S02]  /*0b70*/  LDCU.64 UR4, c[0x0][0x388] ;  /* 0x00007100ff0477ac */ /* 0x000ea40008000a00 */
[----:B--2---:R-:W-:-:S04]  /*0b80*/  ULEA UR4, UP0, UR6, UR4, 0x2 ;  /* 0x0000000406047291 */ /* 0x004fc8000f8010ff */
[----:B------:R-:W-:Y:S02]  /*0b90*/  ULEA.HI.X UR5, UR6, UR5, URZ, 0x2, UP0 ;  /* 0x0000000506057291 */ /* 0x000fe400080f14ff */
[----:B------:R-:W-:-:S04]  /*0ba0*/  IMAD.U32 R2, RZ, RZ, UR4 ;  /* 0x00000004ff027e24 */ /* 0x000fc8000f8e00ff */
[----:B------:R-:W-:-:S05]  /*0bb0*/  IMAD.U32 R3, RZ, RZ, UR5 ;  /* 0x00000005ff037e24 */ /* 0x000fca000f8e00ff */
[----:B-1----:R-:W-:Y:S01]  /*0bc0*/  STG.E desc[UR8][R2.64], R5 ;  /* 0x0000000502007986 */ /* 0x002fe2000c101908 */
[----:B------:R-:W-:Y:S05]  /*0bd0*/  EXIT ;  /* 0x000000000000794d */ /* 0x000fea0003800000 */
.L_x_19:
        /* <DEDUP_REMOVED lines=10> */
.L_x_21:


//--------------------- .nv.shared.reserved.0     --------------------------
	.section	.nv.shared.reserved.0,"aw",@nobits
	.weak		__nv_reservedSMEM_offset_0_alias
	.size		__nv_reservedSMEM_offset_0_alias, 0, 64
	.other		__nv_reservedSMEM_offset_0_alias,@"STO_CUDA_RESERVED_SHARED STV_DEFAULT"
__nv_reservedSMEM_offset_0_alias:
	.zero		0
	.zero		64


//--------------------- .nv.shared._Z8row_sumsPKfPfm --------------------------
	.section	.nv.shared._Z8row_sumsPKfPfm,"aw",@nobits
	.sectionflags	@""
	.align	4
.nv.shared._Z8row_sumsPKfPfm:
	.zero		2048


//--------------------- .nv.constant0._Z11column_sumsPKfPfm --------------------------
	.section	.nv.constant0._Z11column_sumsPKfPfm,"a",@progbits
	.sectionflags	@""
	.align	4
.nv.constant0._Z11column_sumsPKfPfm:
	.zero		920


//--------------------- .nv.constant0._Z8row_sumsPKfPfm --------------------------
	.section	.nv.constant0._Z8row_sumsPKfPfm,"a",@progbits
	.sectionflags	@""
	.align	4
.nv.constant0._Z8row_sumsPKfPfm:
	.zero		920


//--------------------- SYMBOLS --------------------------

	.type		.nv.reservedSmem.offset0,@object
	.size		.nv.reservedSmem.offset0,0x4
	.type		.nv.reservedSmem.cap,@object
	.size		.nv.reservedSmem.cap,0x4
